	.target	sm_90a

	.elftype	@"ET_EXEC"


//--------------------- .note.nv.tkinfo           --------------------------
	.section	.note.nv.tkinfo,"",@"SHT_NOTE"
	.sectionflags	@"SHF_NOTE_NV_TKINFO"
	.tkinfo
        /*0018*/ 	.word	0x00000002
        /*0030*/ 	.string	""
        /*0030*/ 	.string	"ptxas"
        /*0030*/ 	.string	"Cuda compilation tools, release 13.0, V13.0.88"
        /*0030*/ 	.string	"Build cuda_13.0.r13.0/compiler.36424714_0"
        /*0030*/ 	.string	"-arch sm_90a -m 64 "



//--------------------- .note.nv.cuinfo           --------------------------
	.section	.note.nv.cuinfo,"",@"SHT_NOTE"
	.sectionflags	@"SHF_NOTE_NV_CUINFO"
        /*0018*/ 	.short	0x0002
        /*001a*/ 	.short	0x005a
        /*001c*/ 	.short	0x0082
	.zero		2


//--------------------- .nv.info                  --------------------------
	.section	.nv.info,"",@"SHT_CUDA_INFO"
	.align	4


	//----- nvinfo : EIATTR_REGCOUNT
	.align		4
        /*0000*/ 	.byte	0x04, 0x2f
        /*0002*/ 	.short	(.L_15 - .L_14)
	.align		4
.L_14:
        /*0004*/ 	.word	index@(_ZN7cutlass13device_kernelINS_4gemm6kernel13GemmUniversalIN4cute5tupleIJiiiiEEENS1_10collective13CollectiveMmaINS1_34MainloopSm90TmaGmmaWarpSpecializedILi2ENS5_IJNS4_1CILi1EEESB_SB_EEENS1_32KernelTmaWarpSpecializedPingpongEEENS5_IJNSA_ILi64EEENSA_ILi128EEENSA_ILi256EEEEEENS_6half_tENS5_IJlSB_lEEESJ_SK_NS4_8TiledMMAINS4_8MMA_AtomIJNS4_4SM904GMMA26MMA_64x128x16_F32F16F16_SSILNSO_5MajorE0ELSQ_0ELNSO_7ScaleInE1ELSR_1EEEEEENS4_6LayoutISC_NS5_IJNSA_ILi0EEESV_SV_EEEEENS5_IJNS4_10UnderscoreESY_SY_EEEEENS4_13SM90_TMA_LOADENS4_14ComposedLayoutINS4_7SwizzleILi3ELi4ELi3EEENS4_18smem_ptr_flag_bitsILi16EEENSU_INS5_IJNSA_ILi8EEESF_EEENS5_IJSF_SB_EEEEEEEvNS4_8identityES11_S1B_vS1C_EENS_8epilogue10collective6detail29Sm90TmaWarpSpecializedAdapterINS1F_15DefaultEpilogueISJ_SK_SK_NS1E_6thread17LinearCombinationISJ_Li1EffLNS1J_9ScaleType4KindE0ELNS_15FloatRoundStyleE2ESJ_EENS1_15EpilogueDefaultEEEEEvvEEEEvNT_6ParamsE)
        /*0008*/ 	.word	0x000000a8


	//----- nvinfo : EIATTR_FRAME_SIZE
	.align		4
.L_15:
        /*000c*/ 	.byte	0x04, 0x11
        /*000e*/ 	.short	(.L_17 - .L_16)
	.align		4
.L_16:
        /*0010*/ 	.word	index@(_ZN7cutlass13device_kernelINS_4gemm6kernel13GemmUniversalIN4cute5tupleIJiiiiEEENS1_10collective13CollectiveMmaINS1_34MainloopSm90TmaGmmaWarpSpecializedILi2ENS5_IJNS4_1CILi1EEESB_SB_EEENS1_32KernelTmaWarpSpecializedPingpongEEENS5_IJNSA_ILi64EEENSA_ILi128EEENSA_ILi256EEEEEENS_6half_tENS5_IJlSB_lEEESJ_SK_NS4_8TiledMMAINS4_8MMA_AtomIJNS4_4SM904GMMA26MMA_64x128x16_F32F16F16_SSILNSO_5MajorE0ELSQ_0ELNSO_7ScaleInE1ELSR_1EEEEEENS4_6LayoutISC_NS5_IJNSA_ILi0EEESV_SV_EEEEENS5_IJNS4_10UnderscoreESY_SY_EEEEENS4_13SM90_TMA_LOADENS4_14ComposedLayoutINS4_7SwizzleILi3ELi4ELi3EEENS4_18smem_ptr_flag_bitsILi16EEENSU_INS5_IJNSA_ILi8EEESF_EEENS5_IJSF_SB_EEEEEEEvNS4_8identityES11_S1B_vS1C_EENS_8epilogue10collective6detail29Sm90TmaWarpSpecializedAdapterINS1F_15DefaultEpilogueISJ_SK_SK_NS1E_6thread17LinearCombinationISJ_Li1EffLNS1J_9ScaleType4KindE0ELNS_15FloatRoundStyleE2ESJ_EENS1_15EpilogueDefaultEEEEEvvEEEEvNT_6ParamsE)
        /*0014*/ 	.word	0x00000000


	//----- nvinfo : EIATTR_MIN_STACK_SIZE
	.align		4
.L_17:
        /*0018*/ 	.byte	0x04, 0x12
        /*001a*/ 	.short	(.L_19 - .L_18)
	.align		4
.L_18:
        /*001c*/ 	.word	index@(_ZN7cutlass13device_kernelINS_4gemm6kernel13GemmUniversalIN4cute5tupleIJiiiiEEENS1_10collective13CollectiveMmaINS1_34MainloopSm90TmaGmmaWarpSpecializedILi2ENS5_IJNS4_1CILi1EEESB_SB_EEENS1_32KernelTmaWarpSpecializedPingpongEEENS5_IJNSA_ILi64EEENSA_ILi128EEENSA_ILi256EEEEEENS_6half_tENS5_IJlSB_lEEESJ_SK_NS4_8TiledMMAINS4_8MMA_AtomIJNS4_4SM904GMMA26MMA_64x128x16_F32F16F16_SSILNSO_5MajorE0ELSQ_0ELNSO_7ScaleInE1ELSR_1EEEEEENS4_6LayoutISC_NS5_IJNSA_ILi0EEESV_SV_EEEEENS5_IJNS4_10UnderscoreESY_SY_EEEEENS4_13SM90_TMA_LOADENS4_14ComposedLayoutINS4_7SwizzleILi3ELi4ELi3EEENS4_18smem_ptr_flag_bitsILi16EEENSU_INS5_IJNSA_ILi8EEESF_EEENS5_IJSF_SB_EEEEEEEvNS4_8identityES11_S1B_vS1C_EENS_8epilogue10collective6detail29Sm90TmaWarpSpecializedAdapterINS1F_15DefaultEpilogueISJ_SK_SK_NS1E_6thread17LinearCombinationISJ_Li1EffLNS1J_9ScaleType4KindE0ELNS_15FloatRoundStyleE2ESJ_EENS1_15EpilogueDefaultEEEEEvvEEEEvNT_6ParamsE)
        /*0020*/ 	.word	0x00000000
.L_19:


//--------------------- .nv.compat                --------------------------
	.section	.nv.compat,"",@"SHT_CUDA_COMPAT_INFO"
	.align	4
        /*0000*/ 	.byte	0x02, 0x09, 0x01, 0x00, 0x02, 0x02, 0x04, 0x00, 0x02, 0x05, 0x05, 0x00, 0x03, 0x07, 0x01, 0x01
        /*0010*/ 	.byte	0x02, 0x03, 0x01, 0x00, 0x02, 0x06, 0x01, 0x00, 0x04, 0x0b, 0x08, 0x00, 0x00, 0x00, 0x00, 0x00
        /*0020*/ 	.byte	0x00, 0x00, 0x00, 0x00


//--------------------- .nv.info._ZN7cutlass13device_kernelINS_4gemm6kernel13GemmUniversalIN4cute5tupleIJiiiiEEENS1_10collective13CollectiveMmaINS1_34MainloopSm90TmaGmmaWarpSpecializedILi2ENS5_IJNS4_1CILi1EEESB_SB_EEENS1_32KernelTmaWarpSpecializedPingpongEEENS5_IJNSA_ILi64EEENSA_ILi128EEENSA_ILi256EEEEEENS_6half_tENS5_IJlSB_lEEESJ_SK_NS4_8TiledMMAINS4_8MMA_AtomIJNS4_4SM904GMMA26MMA_64x128x16_F32F16F16_SSILNSO_5MajorE0ELSQ_0ELNSO_7ScaleInE1ELSR_1EEEEEENS4_6LayoutISC_NS5_IJNSA_ILi0EEESV_SV_EEEEENS5_IJNS4_10UnderscoreESY_SY_EEEEENS4_13SM90_TMA_LOADENS4_14ComposedLayoutINS4_7SwizzleILi3ELi4ELi3EEENS4_18smem_ptr_flag_bitsILi16EEENSU_INS5_IJNSA_ILi8EEESF_EEENS5_IJSF_SB_EEEEEEEvNS4_8identityES11_S1B_vS1C_EENS_8epilogue10collective6detail29Sm90TmaWarpSpecializedAdapterINS1F_15DefaultEpilogueISJ_SK_SK_NS1E_6thread17LinearCombinationISJ_Li1EffLNS1J_9ScaleType4KindE0ELNS_15FloatRoundStyleE2ESJ_EENS1_15EpilogueDefaultEEEEEvvEEEEvNT_6ParamsE --------------------------
	.section	.nv.info._ZN7cutlass13device_kernelINS_4gemm6kernel13GemmUniversalIN4cute5tupleIJiiiiEEENS1_10collective13CollectiveMmaINS1_34MainloopSm90TmaGmmaWarpSpecializedILi2ENS5_IJNS4_1CILi1EEESB_SB_EEENS1_32KernelTmaWarpSpecializedPingpongEEENS5_IJNSA_ILi64EEENSA_ILi128EEENSA_ILi256EEEEEENS_6half_tENS5_IJlSB_lEEESJ_SK_NS4_8TiledMMAINS4_8MMA_AtomIJNS4_4SM904GMMA26MMA_64x128x16_F32F16F16_SSILNSO_5MajorE0ELSQ_0ELNSO_7ScaleInE1ELSR_1EEEEEENS4_6LayoutISC_NS5_IJNSA_ILi0EEESV_SV_EEEEENS5_IJNS4_10UnderscoreESY_SY_EEEEENS4_13SM90_TMA_LOADENS4_14ComposedLayoutINS4_7SwizzleILi3ELi4ELi3EEENS4_18smem_ptr_flag_bitsILi16EEENSU_INS5_IJNSA_ILi8EEESF_EEENS5_IJSF_SB_EEEEEEEvNS4_8identityES11_S1B_vS1C_EENS_8epilogue10collective6detail29Sm90TmaWarpSpecializedAdapterINS1F_15DefaultEpilogueISJ_SK_SK_NS1E_6thread17LinearCombinationISJ_Li1EffLNS1J_9ScaleType4KindE0ELNS_15FloatRoundStyleE2ESJ_EENS1_15EpilogueDefaultEEEEEvvEEEEvNT_6ParamsE,"",@"SHT_CUDA_INFO"
	.sectionflags	@""
	.align	4


	//----- nvinfo : EIATTR_CUDA_API_VERSION
	.align		4
        /*0000*/ 	.byte	0x04, 0x37
        /*0002*/ 	.short	(.L_21 - .L_20)
.L_20:
        /*0004*/ 	.word	0x00000082


	//----- nvinfo : EIATTR_KPARAM_INFO
	.align		4
.L_21:
        /*0008*/ 	.byte	0x04, 0x17
        /*000a*/ 	.short	(.L_23 - .L_22)
.L_22:
        /*000c*/ 	.word	0x00000000
        /*0010*/ 	.short	0x0000
        /*0012*/ 	.short	0x0070
        /*0014*/ 	.byte	0x00, 0xf0, 0x01, 0x10


	//----- nvinfo : EIATTR_SPARSE_MMA_MASK
	.align		4
.L_23:
        /*0018*/ 	.byte	0x03, 0x50
        /*001a*/ 	.short	0x0000


	//----- nvinfo : EIATTR_MAXREG_COUNT
	.align		4
        /*001c*/ 	.byte	0x03, 0x1b
        /*001e*/ 	.short	0x00a8


	//----- nvinfo : EIATTR_NUM_BARRIERS
	.align		4
        /*0020*/ 	.byte	0x02, 0x4c
        /*0022*/ 	.byte	0x01
	.zero		1


	//----- nvinfo : EIATTR_EXTERNS
	.align		4
        /*0024*/ 	.byte	0x04, 0x0f
        /*0026*/ 	.short	(.L_25 - .L_24)


	//   ....[0]....
	.align		4
.L_24:
        /*0028*/ 	.word	index@(__assertfail)


	//----- nvinfo : EIATTR_MERCURY_ISA_VERSION
	.align		4
.L_25:
        /*002c*/ 	.byte	0x03, 0x5f
        /*002e*/ 	.short	0x0101


	//----- nvinfo : EIATTR_INT_WARP_WIDE_INSTR_OFFSETS
	.align		4
        /*0030*/ 	.byte	0x04, 0x31
        /*0032*/ 	.short	(.L_27 - .L_26)


	//   ....[0]....
.L_26:
        /*0034*/ 	.word	0x00000430


	//   ....[1]....
        /*0038*/ 	.word	0x00000450


	//   ....[2]....
        /*003c*/ 	.word	0x000004d0


	//   ....[3]....
        /*0040*/ 	.word	0x000004e0


	//   ....[4]....
        /*0044*/ 	.word	0x000004f0


	//   ....[5]....
        /*0048*/ 	.word	0x00000510


	//   ....[6]....
        /*004c*/ 	.word	0x00000570


	//   ....[7]....
        /*0050*/ 	.word	0x00000590


	//----- nvinfo : EIATTR_COOP_GROUP_MASK_REGIDS
	.align		4
.L_27:
        /*0054*/ 	.byte	0x04, 0x29
        /*0056*/ 	.short	(.L_29 - .L_28)


	//   ....[0]....
.L_28:
        /*0058*/ 	.word	0xffffffff


	//   ....[1]....
        /*005c*/ 	.word	0xffffffff


	//   ....[2]....
        /*0060*/ 	.word	0xffffffff


	//   ....[3]....
        /*0064*/ 	.word	0xffffffff


	//   ....[4]....
        /*0068*/ 	.word	0xffffffff


	//   ....[5]....
        /*006c*/ 	.word	0xffffffff


	//----- nvinfo : EIATTR_COOP_GROUP_INSTR_OFFSETS
	.align		4
.L_29:
        /*0070*/ 	.byte	0x04, 0x28
        /*0072*/ 	.short	(.L_31 - .L_30)


	//   ....[0]....
.L_30:
        /*0074*/ 	.word	0x00000050


	//   ....[1]....
        /*0078*/ 	.word	0x00000080


	//   ....[2]....
        /*007c*/ 	.word	0x00000180


	//   ....[3]....
        /*0080*/ 	.word	0x00000350


	//   ....[4]....
        /*0084*/ 	.word	0x00000390


	//   ....[5]....
        /*0088*/ 	.word	0x000003d0


	//----- nvinfo : EIATTR_REG_RECONFIG
	.align		4
.L_31:
        /*008c*/ 	.byte	0x01, 0x54
	.zero		2


	//----- nvinfo : EIATTR_SYSCALL_OFFSETS
	.align		4
        /*0090*/ 	.byte	0x04, 0x46
        /*0092*/ 	.short	(.L_33 - .L_32)


	//   ....[0]....
.L_32:
        /*0094*/ 	.word	0x00001740


	//----- nvinfo : EIATTR_MBARRIER_INSTR_OFFSETS
	.align		4
.L_33:
        /*0098*/ 	.byte	0x04, 0x39
        /*009a*/ 	.short	(.L_35 - .L_34)


	//   ....[0]....
.L_34:
        /*009c*/ 	.word	0x00000300
        /*00a0*/ 	.word	0x000000ff
        /*00a4*/ 	.word	0x00000000
        /*00a8*/ 	.short	0x0100
        /*00aa*/ 	.byte	0x09
	.zero		1


	//   ....[1]....
        /*00ac*/ 	.word	0x00000310
        /*00b0*/ 	.word	0x000000ff
        /*00b4*/ 	.word	0x00000010
        /*00b8*/ 	.short	0x0100
        /*00ba*/ 	.byte	0x09
	.zero		1


	//   ....[2]....
        /*00bc*/ 	.word	0x00000320
        /*00c0*/ 	.word	0x000000ff
        /*00c4*/ 	.word	0x00000008
        /*00c8*/ 	.short	0x0100
        /*00ca*/ 	.byte	0x09
	.zero		1


	//   ....[3]....
        /*00cc*/ 	.word	0x00000330
        /*00d0*/ 	.word	0x000000ff
        /*00d4*/ 	.word	0x00000018
        /*00d8*/ 	.short	0x0100
        /*00da*/ 	.byte	0x09
	.zero		1


	//   ....[4]....
        /*00dc*/ 	.word	0x000005b0
        /*00e0*/ 	.word	0x000000ff
        /*00e4*/ 	.word	0x00000050
        /*00e8*/ 	.short	0x0100
        /*00ea*/ 	.byte	0x09
	.zero		1


	//   ....[5]....
        /*00ec*/ 	.word	0x000005c0
        /*00f0*/ 	.word	0x000000ff
        /*00f4*/ 	.word	0x00000058
        /*00f8*/ 	.short	0x0100
        /*00fa*/ 	.byte	0x09
	.zero		1


	//   ....[6]....
        /*00fc*/ 	.word	0x00000600
        /*0100*/ 	.word	0x000000ff
        /*0104*/ 	.word	0x00000030
        /*0108*/ 	.short	0x0100
        /*010a*/ 	.byte	0x0a
	.zero		1


	//   ....[7]....
        /*010c*/ 	.word	0x00000620
        /*0110*/ 	.word	0x000000ff
        /*0114*/ 	.word	0x00000038
        /*0118*/ 	.short	0x0100
        /*011a*/ 	.byte	0x0a
	.zero		1


	//   ....[8]....
        /*011c*/ 	.word	0x00000630
        /*0120*/ 	.word	0x000000ff
        /*0124*/ 	.word	0x00000040
        /*0128*/ 	.short	0x0100
        /*012a*/ 	.byte	0x0a
	.zero		1


	//   ....[9]....
        /*012c*/ 	.word	0x00000640
        /*0130*/ 	.word	0x000000ff
        /*0134*/ 	.word	0x00000048
        /*0138*/ 	.short	0x0100
        /*013a*/ 	.byte	0x0a
	.zero		1


	//   ....[10]....
        /*013c*/ 	.word	0x00001600
        /*0140*/ 	.word	0x0000005f
        /*0144*/ 	.word	0xfffffff8
        /*0148*/ 	.short	0x010a
        /*014a*/ 	.byte	0x3f
	.zero		1


	//   ....[11]....
        /*014c*/ 	.word	0x000017d0
        /*0150*/ 	.word	0x00000003
        /*0154*/ 	.word	0x00000000
        /*0158*/ 	.short	0x010a
        /*015a*/ 	.byte	0x3f
	.zero		1


	//   ....[12]....
        /*015c*/ 	.word	0x00001830
        /*0160*/ 	.word	0x00000003
        /*0164*/ 	.word	0x00000000
        /*0168*/ 	.short	0x010a
        /*016a*/ 	.byte	0x3f
	.zero		1


	//   ....[13]....
        /*016c*/ 	.word	0x000020d0
        /*0170*/ 	.word	0x000000ff
        /*0174*/ 	.word	0x00000000
        /*0178*/ 	.short	0x010a
        /*017a*/ 	.byte	0x04
	.zero		1


	//   ....[14]....
        /*017c*/ 	.word	0x00002110
        /*0180*/ 	.word	0x000000ff
        /*0184*/ 	.word	0x00000000
        /*0188*/ 	.short	0x010a
        /*018a*/ 	.byte	0x04
	.zero		1


	//   ....[15]....
        /*018c*/ 	.word	0x000028c0
        /*0190*/ 	.word	0x000000ff
        /*0194*/ 	.word	0x00000000
        /*0198*/ 	.short	0x0101
        /*019a*/ 	.byte	0x04
	.zero		1


	//   ....[16]....
        /*019c*/ 	.word	0x000029b0
        /*01a0*/ 	.word	0x00000063
        /*01a4*/ 	.word	0x00000000
        /*01a8*/ 	.short	0x0101
        /*01aa*/ 	.byte	0x32
	.zero		1


	//   ....[17]....
        /*01ac*/ 	.word	0x00002a70
        /*01b0*/ 	.word	0x000000ff
        /*01b4*/ 	.word	0x00000000
        /*01b8*/ 	.short	0x0101
        /*01ba*/ 	.byte	0x04
	.zero		1


	//   ....[18]....
        /*01bc*/ 	.word	0x00002ac0
        /*01c0*/ 	.word	0x0000005f
        /*01c4*/ 	.word	0x00000008
        /*01c8*/ 	.short	0x010a
        /*01ca*/ 	.byte	0x3f
	.zero		1


	//   ....[19]....
        /*01cc*/ 	.word	0x00006bc0
        /*01d0*/ 	.word	0x00000060
        /*01d4*/ 	.word	0x00000000
        /*01d8*/ 	.short	0x0101
        /*01da*/ 	.byte	0x32
	.zero		1


	//   ....[20]....
        /*01dc*/ 	.word	0x000075d0
        /*01e0*/ 	.word	0x00000007
        /*01e4*/ 	.word	0x00000010
        /*01e8*/ 	.short	0x010a
        /*01ea*/ 	.byte	0x3f
	.zero		1


	//   ....[21]....
        /*01ec*/ 	.word	0x00007ba0
        /*01f0*/ 	.word	0x00000003
        /*01f4*/ 	.word	0x00000058
        /*01f8*/ 	.short	0x0101
        /*01fa*/ 	.byte	0x3f
	.zero		1


	//   ....[22]....
        /*01fc*/ 	.word	0x00008310
        /*0200*/ 	.word	0x00000007
        /*0204*/ 	.word	0x00000000
        /*0208*/ 	.short	0x010a
        /*020a*/ 	.byte	0x3f
	.zero		1


	//   ....[23]....
        /*020c*/ 	.word	0x00008390
        /*0210*/ 	.word	0x00000003
        /*0214*/ 	.word	0x00000000
        /*0218*/ 	.short	0x010a
        /*021a*/ 	.byte	0x3f
	.zero		1


	//   ....[24]....
        /*021c*/ 	.word	0x000083f0
        /*0220*/ 	.word	0x0000005f
        /*0224*/ 	.word	0xfffffff8
        /*0228*/ 	.short	0x010a
        /*022a*/ 	.byte	0x3f
	.zero		1


	//   ....[25]....
        /*022c*/ 	.word	0x00008440
        /*0230*/ 	.word	0x00000003
        /*0234*/ 	.word	0x00000000
        /*0238*/ 	.short	0x010a
        /*023a*/ 	.byte	0x3f
	.zero		1


	//   ....[26]....
        /*023c*/ 	.word	0x000084a0
        /*0240*/ 	.word	0x00000004
        /*0244*/ 	.word	0x00000000
        /*0248*/ 	.short	0x010a
        /*024a*/ 	.byte	0x3f
	.zero		1


	//   ....[27]....
        /*024c*/ 	.word	0x000084f0
        /*0250*/ 	.word	0x0000005f
        /*0254*/ 	.word	0x00000008
        /*0258*/ 	.short	0x010a
        /*025a*/ 	.byte	0x3f
	.zero		1


	//   ....[28]....
        /*025c*/ 	.word	0x000085c0
        /*0260*/ 	.word	0x00000007
        /*0264*/ 	.word	0x00000010
        /*0268*/ 	.short	0x010a
        /*026a*/ 	.byte	0x3f
	.zero		1


	//   ....[29]....
        /*026c*/ 	.word	0x00008690
        /*0270*/ 	.word	0x00000007
        /*0274*/ 	.word	0x00000000
        /*0278*/ 	.short	0x010a
        /*027a*/ 	.byte	0x3f
	.zero		1


	//----- nvinfo : EIATTR_NUM_MBARRIERS
	.align		4
.L_35:
        /*027c*/ 	.byte	0x03, 0x38
        /*027e*/ 	.short	0x000a


	//----- nvinfo : EIATTR_EXIT_INSTR_OFFSETS
	.align		4
        /*0280*/ 	.byte	0x04, 0x1c
        /*0282*/ 	.short	(.L_37 - .L_36)


	//   ....[0]....
.L_36:
        /*0284*/ 	.word	0x00001200


	//   ....[1]....
        /*0288*/ 	.word	0x00001260


	//   ....[2]....
        /*028c*/ 	.word	0x00007300


	//   ....[3]....
        /*0290*/ 	.word	0x00007330


	//   ....[4]....
        /*0294*/ 	.word	0x000083e0


	//----- nvinfo : EIATTR_MAX_THREADS
	.align		4
.L_37:
        /*0298*/ 	.byte	0x04, 0x05
        /*029a*/ 	.short	(.L_39 - .L_38)
.L_38:
        /*029c*/ 	.word	0x00000180
        /*02a0*/ 	.word	0x00000001
        /*02a4*/ 	.word	0x00000001


	//----- nvinfo : EIATTR_CRS_STACK_SIZE
	.align		4
.L_39:
        /*02a8*/ 	.byte	0x04, 0x1e
        /*02aa*/ 	.short	(.L_41 - .L_40)
.L_40:
        /*02ac*/ 	.word	0x00000000


	//----- nvinfo : EIATTR_CBANK_PARAM_SIZE
	.align		4
.L_41:
        /*02b0*/ 	.byte	0x03, 0x19
        /*02b2*/ 	.short	0x0470


	//----- nvinfo : EIATTR_PARAM_CBANK
	.align		4
        /*02b4*/ 	.byte	0x04, 0x0a
        /*02b6*/ 	.short	(.L_43 - .L_42)
	.align		4
.L_42:
        /*02b8*/ 	.word	index@(.nv.constant0._ZN7cutlass13device_kernelINS_4gemm6kernel13GemmUniversalIN4cute5tupleIJiiiiEEENS1_10collective13CollectiveMmaINS1_34MainloopSm90TmaGmmaWarpSpecializedILi2ENS5_IJNS4_1CILi1EEESB_SB_EEENS1_32KernelTmaWarpSpecializedPingpongEEENS5_IJNSA_ILi64EEENSA_ILi128EEENSA_ILi256EEEEEENS_6half_tENS5_IJlSB_lEEESJ_SK_NS4_8TiledMMAINS4_8MMA_AtomIJNS4_4SM904GMMA26MMA_64x128x16_F32F16F16_SSILNSO_5MajorE0ELSQ_0ELNSO_7ScaleInE1ELSR_1EEEEEENS4_6LayoutISC_NS5_IJNSA_ILi0EEESV_SV_EEEEENS5_IJNS4_10UnderscoreESY_SY_EEEEENS4_13SM90_TMA_LOADENS4_14ComposedLayoutINS4_7SwizzleILi3ELi4ELi3EEENS4_18smem_ptr_flag_bitsILi16EEENSU_INS5_IJNSA_ILi8EEESF_EEENS5_IJSF_SB_EEEEEEEvNS4_8identityES11_S1B_vS1C_EENS_8epilogue10collective6detail29Sm90TmaWarpSpecializedAdapterINS1F_15DefaultEpilogueISJ_SK_SK_NS1E_6thread17LinearCombinationISJ_Li1EffLNS1J_9ScaleType4KindE0ELNS_15FloatRoundStyleE2ESJ_EENS1_15EpilogueDefaultEEEEEvvEEEEvNT_6ParamsE)
        /*02bc*/ 	.short	0x0210
        /*02be*/ 	.short	0x0470


	//----- nvinfo : EIATTR_SW_WAR
	.align		4
.L_43:
        /*02c0*/ 	.byte	0x04, 0x36
        /*02c2*/ 	.short	(.L_45 - .L_44)
.L_44:
        /*02c4*/ 	.word	0x00000008
.L_45:


//--------------------- .nv.callgraph             --------------------------
	.section	.nv.callgraph,"",@"SHT_CUDA_CALLGRAPH"
	.align	4
	.sectionentsize	8
	.align		4
        /*0000*/ 	.word	0x00000000
	.align		4
        /*0004*/ 	.word	0xffffffff
	.align		4
        /*0008*/ 	.word	index@(_ZN7cutlass13device_kernelINS_4gemm6kernel13GemmUniversalIN4cute5tupleIJiiiiEEENS1_10collective13CollectiveMmaINS1_34MainloopSm90TmaGmmaWarpSpecializedILi2ENS5_IJNS4_1CILi1EEESB_SB_EEENS1_32KernelTmaWarpSpecializedPingpongEEENS5_IJNSA_ILi64EEENSA_ILi128EEENSA_ILi256EEEEEENS_6half_tENS5_IJlSB_lEEESJ_SK_NS4_8TiledMMAINS4_8MMA_AtomIJNS4_4SM904GMMA26MMA_64x128x16_F32F16F16_SSILNSO_5MajorE0ELSQ_0ELNSO_7ScaleInE1ELSR_1EEEEEENS4_6LayoutISC_NS5_IJNSA_ILi0EEESV_SV_EEEEENS5_IJNS4_10UnderscoreESY_SY_EEEEENS4_13SM90_TMA_LOADENS4_14ComposedLayoutINS4_7SwizzleILi3ELi4ELi3EEENS4_18smem_ptr_flag_bitsILi16EEENSU_INS5_IJNSA_ILi8EEESF_EEENS5_IJSF_SB_EEEEEEEvNS4_8identityES11_S1B_vS1C_EENS_8epilogue10collective6detail29Sm90TmaWarpSpecializedAdapterINS1F_15DefaultEpilogueISJ_SK_SK_NS1E_6thread17LinearCombinationISJ_Li1EffLNS1J_9ScaleType4KindE0ELNS_15FloatRoundStyleE2ESJ_EENS1_15EpilogueDefaultEEEEEvvEEEEvNT_6ParamsE)
	.align		4
        /*000c*/ 	.word	index@(__assertfail)
	.align		4
        /*0010*/ 	.word	0x00000000
	.align		4
        /*0014*/ 	.word	0xfffffffe
	.align		4
        /*0018*/ 	.word	0x00000000
	.align		4
        /*001c*/ 	.word	0xfffffffd
	.align		4
        /*0020*/ 	.word	0x00000000
	.align		4
        /*0024*/ 	.word	0xfffffffc


//--------------------- .nv.constant4             --------------------------
	.section	.nv.constant4,"a",@progbits
	.align	8
	.align		8
.nv.constant4:
        /*0000*/ 	.dword	__assertfail
	.align		8
        /*0008*/ 	.dword	__unnamed_1
	.align		8
        /*0010*/ 	.dword	_ZN39_INTERNAL_60d65123_4_k_cu_c0d51640_36484cuda3std3__45__cpo5beginE
	.align		8
        /*0018*/ 	.dword	_ZN39_INTERNAL_60d65123_4_k_cu_c0d51640_36484cuda3std3__45__cpo3endE
	.align		8
        /*0020*/ 	.dword	_ZN39_INTERNAL_60d65123_4_k_cu_c0d51640_36484cuda3std3__45__cpo6cbeginE
	.align		8
        /*0028*/ 	.dword	_ZN39_INTERNAL_60d65123_4_k_cu_c0d51640_36484cuda3std3__45__cpo4cendE
	.align		8
        /*0030*/ 	.dword	_ZN39_INTERNAL_60d65123_4_k_cu_c0d51640_36484cuda3std3__441_GLOBAL__N__60d65123_4_k_cu_c0d51640_36486ignoreE
	.align		8
        /*0038*/ 	.dword	_ZN39_INTERNAL_60d65123_4_k_cu_c0d51640_36484cuda3std3__419piecewise_constructE
	.align		8
        /*0040*/ 	.dword	_ZN39_INTERNAL_60d65123_4_k_cu_c0d51640_36484cuda3std3__48in_placeE
	.align		8
        /*0048*/ 	.dword	_ZN39_INTERNAL_60d65123_4_k_cu_c0d51640_36484cuda3std6ranges3__45__cpo4swapE
	.align		8
        /*0050*/ 	.dword	_ZN39_INTERNAL_60d65123_4_k_cu_c0d51640_36484cuda3std6ranges3__45__cpo9iter_moveE
	.align		8
        /*0058*/ 	.dword	_ZN39_INTERNAL_60d65123_4_k_cu_c0d51640_36484cute7productE
	.align		8
        /*0060*/ 	.dword	_ZN39_INTERNAL_60d65123_4_k_cu_c0d51640_36484cute1_E
	.align		8
        /*0068*/ 	.dword	$str$22
	.align		8
        /*0070*/ 	.dword	$str$23


//--------------------- .text._ZN7cutlass13device_kernelINS_4gemm6kernel13GemmUniversalIN4cute5tupleIJiiiiEEENS1_10collective13CollectiveMmaINS1_34MainloopSm90TmaGmmaWarpSpecializedILi2ENS5_IJNS4_1CILi1EEESB_SB_EEENS1_32KernelTmaWarpSpecializedPingpongEEENS5_IJNSA_ILi64EEENSA_ILi128EEENSA_ILi256EEEEEENS_6half_tENS5_IJlSB_lEEESJ_SK_NS4_8TiledMMAINS4_8MMA_AtomIJNS4_4SM904GMMA26MMA_64x128x16_F32F16F16_SSILNSO_5MajorE0ELSQ_0ELNSO_7ScaleInE1ELSR_1EEEEEENS4_6LayoutISC_NS5_IJNSA_ILi0EEESV_SV_EEEEENS5_IJNS4_10UnderscoreESY_SY_EEEEENS4_13SM90_TMA_LOADENS4_14ComposedLayoutINS4_7SwizzleILi3ELi4ELi3EEENS4_18smem_ptr_flag_bitsILi16EEENSU_INS5_IJNSA_ILi8EEESF_EEENS5_IJSF_SB_EEEEEEEvNS4_8identityES11_S1B_vS1C_EENS_8epilogue10collective6detail29Sm90TmaWarpSpecializedAdapterINS1F_15DefaultEpilogueISJ_SK_SK_NS1E_6thread17LinearCombinationISJ_Li1EffLNS1J_9ScaleType4KindE0ELNS_15FloatRoundStyleE2ESJ_EENS1_15EpilogueDefaultEEEEEvvEEEEvNT_6ParamsE --------------------------
	.section	.text._ZN7cutlass13device_kernelINS_4gemm6kernel13GemmUniversalIN4cute5tupleIJiiiiEEENS1_10collective13CollectiveMmaINS1_34MainloopSm90TmaGmmaWarpSpecializedILi2ENS5_IJNS4_1CILi1EEESB_SB_EEENS1_32KernelTmaWarpSpecializedPingpongEEENS5_IJNSA_ILi64EEENSA_ILi128EEENSA_ILi256EEEEEENS_6half_tENS5_IJlSB_lEEESJ_SK_NS4_8TiledMMAINS4_8MMA_AtomIJNS4_4SM904GMMA26MMA_64x128x16_F32F16F16_SSILNSO_5MajorE0ELSQ_0ELNSO_7ScaleInE1ELSR_1EEEEEENS4_6LayoutISC_NS5_IJNSA_ILi0EEESV_SV_EEEEENS5_IJNS4_10UnderscoreESY_SY_EEEEENS4_13SM90_TMA_LOADENS4_14ComposedLayoutINS4_7SwizzleILi3ELi4ELi3EEENS4_18smem_ptr_flag_bitsILi16EEENSU_INS5_IJNSA_ILi8EEESF_EEENS5_IJSF_SB_EEEEEEEvNS4_8identityES11_S1B_vS1C_EENS_8epilogue10collective6detail29Sm90TmaWarpSpecializedAdapterINS1F_15DefaultEpilogueISJ_SK_SK_NS1E_6thread17LinearCombinationISJ_Li1EffLNS1J_9ScaleType4KindE0ELNS_15FloatRoundStyleE2ESJ_EENS1_15EpilogueDefaultEEEEEvvEEEEvNT_6ParamsE,"ax",@progbits
	.align	128
.text._ZN7cutlass13device_kernelINS_4gemm6kernel13GemmUniversalIN4cute5tupleIJiiiiEEENS1_10collective13CollectiveMmaINS1_34MainloopSm90TmaGmmaWarpSpecializedILi2ENS5_IJNS4_1CILi1EEESB_SB_EEENS1_32KernelTmaWarpSpecializedPingpongEEENS5_IJNSA_ILi64EEENSA_ILi128EEENSA_ILi256EEEEEENS_6half_tENS5_IJlSB_lEEESJ_SK_NS4_8TiledMMAINS4_8MMA_AtomIJNS4_4SM904GMMA26MMA_64x128x16_F32F16F16_SSILNSO_5MajorE0ELSQ_0ELNSO_7ScaleInE1ELSR_1EEEEEENS4_6LayoutISC_NS5_IJNSA_ILi0EEESV_SV_EEEEENS5_IJNS4_10UnderscoreESY_SY_EEEEENS4_13SM90_TMA_LOADENS4_14ComposedLayoutINS4_7SwizzleILi3ELi4ELi3EEENS4_18smem_ptr_flag_bitsILi16EEENSU_INS5_IJNSA_ILi8EEESF_EEENS5_IJSF_SB_EEEEEEEvNS4_8identityES11_S1B_vS1C_EENS_8epilogue10collective6detail29Sm90TmaWarpSpecializedAdapterINS1F_15DefaultEpilogueISJ_SK_SK_NS1E_6thread17LinearCombinationISJ_Li1EffLNS1J_9ScaleType4KindE0ELNS_15FloatRoundStyleE2ESJ_EENS1_15EpilogueDefaultEEEEEvvEEEEvNT_6ParamsE:
        .type           _ZN7cutlass13device_kernelINS_4gemm6kernel13GemmUniversalIN4cute5tupleIJiiiiEEENS1_10collective13CollectiveMmaINS1_34MainloopSm90TmaGmmaWarpSpecializedILi2ENS5_IJNS4_1CILi1EEESB_SB_EEENS1_32KernelTmaWarpSpecializedPingpongEEENS5_IJNSA_ILi64EEENSA_ILi128EEENSA_ILi256EEEEEENS_6half_tENS5_IJlSB_lEEESJ_SK_NS4_8TiledMMAINS4_8MMA_AtomIJNS4_4SM904GMMA26MMA_64x128x16_F32F16F16_SSILNSO_5MajorE0ELSQ_0ELNSO_7ScaleInE1ELSR_1EEEEEENS4_6LayoutISC_NS5_IJNSA_ILi0EEESV_SV_EEEEENS5_IJNS4_10UnderscoreESY_SY_EEEEENS4_13SM90_TMA_LOADENS4_14ComposedLayoutINS4_7SwizzleILi3ELi4ELi3EEENS4_18smem_ptr_flag_bitsILi16EEENSU_INS5_IJNSA_ILi8EEESF_EEENS5_IJSF_SB_EEEEEEEvNS4_8identityES11_S1B_vS1C_EENS_8epilogue10collective6detail29Sm90TmaWarpSpecializedAdapterINS1F_15DefaultEpilogueISJ_SK_SK_NS1E_6thread17LinearCombinationISJ_Li1EffLNS1J_9ScaleType4KindE0ELNS_15FloatRoundStyleE2ESJ_EENS1_15EpilogueDefaultEEEEEvvEEEEvNT_6ParamsE,@function
        .size           _ZN7cutlass13device_kernelINS_4gemm6kernel13GemmUniversalIN4cute5tupleIJiiiiEEENS1_10collective13CollectiveMmaINS1_34MainloopSm90TmaGmmaWarpSpecializedILi2ENS5_IJNS4_1CILi1EEESB_SB_EEENS1_32KernelTmaWarpSpecializedPingpongEEENS5_IJNSA_ILi64EEENSA_ILi128EEENSA_ILi256EEEEEENS_6half_tENS5_IJlSB_lEEESJ_SK_NS4_8TiledMMAINS4_8MMA_AtomIJNS4_4SM904GMMA26MMA_64x128x16_F32F16F16_SSILNSO_5MajorE0ELSQ_0ELNSO_7ScaleInE1ELSR_1EEEEEENS4_6LayoutISC_NS5_IJNSA_ILi0EEESV_SV_EEEEENS5_IJNS4_10UnderscoreESY_SY_EEEEENS4_13SM90_TMA_LOADENS4_14ComposedLayoutINS4_7SwizzleILi3ELi4ELi3EEENS4_18smem_ptr_flag_bitsILi16EEENSU_INS5_IJNSA_ILi8EEESF_EEENS5_IJSF_SB_EEEEEEEvNS4_8identityES11_S1B_vS1C_EENS_8epilogue10collective6detail29Sm90TmaWarpSpecializedAdapterINS1F_15DefaultEpilogueISJ_SK_SK_NS1E_6thread17LinearCombinationISJ_Li1EffLNS1J_9ScaleType4KindE0ELNS_15FloatRoundStyleE2ESJ_EENS1_15EpilogueDefaultEEEEEvvEEEEvNT_6ParamsE,(.L_x_192 - _ZN7cutlass13device_kernelINS_4gemm6kernel13GemmUniversalIN4cute5tupleIJiiiiEEENS1_10collective13CollectiveMmaINS1_34MainloopSm90TmaGmmaWarpSpecializedILi2ENS5_IJNS4_1CILi1EEESB_SB_EEENS1_32KernelTmaWarpSpecializedPingpongEEENS5_IJNSA_ILi64EEENSA_ILi128EEENSA_ILi256EEEEEENS_6half_tENS5_IJlSB_lEEESJ_SK_NS4_8TiledMMAINS4_8MMA_AtomIJNS4_4SM904GMMA26MMA_64x128x16_F32F16F16_SSILNSO_5MajorE0ELSQ_0ELNSO_7ScaleInE1ELSR_1EEEEEENS4_6LayoutISC_NS5_IJNSA_ILi0EEESV_SV_EEEEENS5_IJNS4_10UnderscoreESY_SY_EEEEENS4_13SM90_TMA_LOADENS4_14ComposedLayoutINS4_7SwizzleILi3ELi4ELi3EEENS4_18smem_ptr_flag_bitsILi16EEENSU_INS5_IJNSA_ILi8EEESF_EEENS5_IJSF_SB_EEEEEEEvNS4_8identityES11_S1B_vS1C_EENS_8epilogue10collective6detail29Sm90TmaWarpSpecializedAdapterINS1F_15DefaultEpilogueISJ_SK_SK_NS1E_6thread17LinearCombinationISJ_Li1EffLNS1J_9ScaleType4KindE0ELNS_15FloatRoundStyleE2ESJ_EENS1_15EpilogueDefaultEEEEEvvEEEEvNT_6ParamsE)
        .other          _ZN7cutlass13device_kernelINS_4gemm6kernel13GemmUniversalIN4cute5tupleIJiiiiEEENS1_10collective13CollectiveMmaINS1_34MainloopSm90TmaGmmaWarpSpecializedILi2ENS5_IJNS4_1CILi1EEESB_SB_EEENS1_32KernelTmaWarpSpecializedPingpongEEENS5_IJNSA_ILi64EEENSA_ILi128EEENSA_ILi256EEEEEENS_6half_tENS5_IJlSB_lEEESJ_SK_NS4_8TiledMMAINS4_8MMA_AtomIJNS4_4SM904GMMA26MMA_64x128x16_F32F16F16_SSILNSO_5MajorE0ELSQ_0ELNSO_7ScaleInE1ELSR_1EEEEEENS4_6LayoutISC_NS5_IJNSA_ILi0EEESV_SV_EEEEENS5_IJNS4_10UnderscoreESY_SY_EEEEENS4_13SM90_TMA_LOADENS4_14ComposedLayoutINS4_7SwizzleILi3ELi4ELi3EEENS4_18smem_ptr_flag_bitsILi16EEENSU_INS5_IJNSA_ILi8EEESF_EEENS5_IJSF_SB_EEEEEEEvNS4_8identityES11_S1B_vS1C_EENS_8epilogue10collective6detail29Sm90TmaWarpSpecializedAdapterINS1F_15DefaultEpilogueISJ_SK_SK_NS1E_6thread17LinearCombinationISJ_Li1EffLNS1J_9ScaleType4KindE0ELNS_15FloatRoundStyleE2ESJ_EENS1_15EpilogueDefaultEEEEEvvEEEEvNT_6ParamsE,@"STO_CUDA_ENTRY STV_DEFAULT"
_ZN7cutlass13device_kernelINS_4gemm6kernel13GemmUniversalIN4cute5tupleIJiiiiEEENS1_10collective13CollectiveMmaINS1_34MainloopSm90TmaGmmaWarpSpecializedILi2ENS5_IJNS4_1CILi1EEESB_SB_EEENS1_32KernelTmaWarpSpecializedPingpongEEENS5_IJNSA_ILi64EEENSA_ILi128EEENSA_ILi256EEEEEENS_6half_tENS5_IJlSB_lEEESJ_SK_NS4_8TiledMMAINS4_8MMA_AtomIJNS4_4SM904GMMA26MMA_64x128x16_F32F16F16_SSILNSO_5MajorE0ELSQ_0ELNSO_7ScaleInE1ELSR_1EEEEEENS4_6LayoutISC_NS5_IJNSA_ILi0EEESV_SV_EEEEENS5_IJNS4_10UnderscoreESY_SY_EEEEENS4_13SM90_TMA_LOADENS4_14ComposedLayoutINS4_7SwizzleILi3ELi4ELi3EEENS4_18smem_ptr_flag_bitsILi16EEENSU_INS5_IJNSA_ILi8EEESF_EEENS5_IJSF_SB_EEEEEEEvNS4_8identityES11_S1B_vS1C_EENS_8epilogue10collective6detail29Sm90TmaWarpSpecializedAdapterINS1F_15DefaultEpilogueISJ_SK_SK_NS1E_6thread17LinearCombinationISJ_Li1EffLNS1J_9ScaleType4KindE0ELNS_15FloatRoundStyleE2ESJ_EENS1_15EpilogueDefaultEEEEEvvEEEEvNT_6ParamsE:
[----:B------:R-:W0:Y:S01]  /*0000*/  LDC R1, c[0x0][0x28] ;  /* 0x00000a00ff017b82 */ /* 0x000e220000000800 */
[----:B------:R-:W1:Y:S01]  /*0010*/  S2R R4, SR_TID.X ;  /* 0x0000000000047919 */ /* 0x000e620000002100 */
[----:B------:R-:W-:Y:S01]  /*0020*/  ELECT P0, URZ, PT ;  /* 0x00000000003f782f */ /* 0x000fe20003800000 */
[----:B------:R-:W-:Y:S01]  /*0030*/  BSSY B0, `(.L_x_0) ;  /* 0x0000014000007945 */ /* 0x000fe20003800000 */
[----:B-1----:R-:W-:-:S05]  /*0040*/  SHF.R.U32.HI R0, RZ, 0x5, R4 ;  /* 0x00000005ff007819 */ /* 0x002fca0000011604 */
[----:B------:R-:W1:Y:S02]  /*0050*/  SHFL.IDX PT, R2, R0, RZ, 0x1f ;  /* 0x00001fff00027589 */ /* 0x000e6400000e0000 */
[----:B-1----:R-:W-:Y:S02]  /*0060*/  R2UR UR8, R2 ;  /* 0x00000000020872ca */ /* 0x002fe400000e0000 */
[----:B------:R-:W-:-:S05]  /*0070*/  SHF.R.U32.HI R2, RZ, 0x7, R4 ;  /* 0x00000007ff027819 */ /* 0x000fca0000011604 */
[----:B------:R1:W2:Y:S06]  /*0080*/  SHFL.IDX PT, R3, R2, RZ, 0x1f ;  /* 0x00001fff02037589 */ /* 0x0002ac00000e0000 */
[----:B------:R-:W-:Y:S02]  /*0090*/  USHF.R.S32.HI UR4, URZ, 0x1f, UR8 ;  /* 0x0000001f3f047899 */ /* 0x000fe40008011408 */
[----:B------:R-:W-:Y:S02]  /*00a0*/  ISETP.NE.OR P0, PT, RZ, UR8, !P0 ;  /* 0x00000008ff007c0c */ /* 0x000fe4000c705670 */
[----:B------:R-:W-:-:S04]  /*00b0*/  ULEA.HI UR4, UR4, UR8, URZ, 0x2 ;  /* 0x0000000804047291 */ /* 0x000fc8000f8f103f */
[----:B------:R-:W-:-:S04]  /*00c0*/  ULOP3.LUT UR4, UR4, 0xfffffffc, URZ, 0xc0, !UPT ;  /* 0xfffffffc04047892 */ /* 0x000fc8000f8ec03f */
[----:B------:R-:W-:-:S03]  /*00d0*/  UIADD3 UR8, UR8, -UR4, URZ ;  /* 0x8000000408087290 */ /* 0x000fc6000fffe03f */
[----:B01----:R-:W-:Y:S09]  /*00e0*/  @P0 BRA `(.L_x_1) ;  /* 0x0000000000200947 */ /* 0x003ff20003800000 */
[----:B------:R-:W-:Y:S02]  /*00f0*/  ULDC.64 UR4, c[0x0][0x198] ;  /* 0x0000660000047ab9 */ /* 0x000fe40000000a00 */
[----:B------:R-:W-:Y:S02]  /*0100*/  UIADD3 UR6, UP0, UR4, 0xf0, URZ ;  /* 0x000000f004067890 */ /* 0x000fe4000ff1e03f */
[----:B------:R-:W-:Y:S02]  /*0110*/  UIADD3 UR4, UP1, UR4, 0x1f0, URZ ;  /* 0x000001f004047890 */ /* 0x000fe4000ff3e03f */
[----:B------:R-:W-:Y:S02]  /*0120*/  UIADD3.X UR7, URZ, UR5, URZ, UP0, !UPT ;  /* 0x000000053f077290 */ /* 0x000fe400087fe43f */
[----:B------:R-:W-:-:S07]  /*0130*/  UIADD3.X UR5, URZ, UR5, URZ, UP1, !UPT ;  /* 0x000000053f057290 */ /* 0x000fce0008ffe43f */
[----:B------:R0:W-:Y:S02]  /*0140*/  UTMACCTL.PF [UR6] ;  /* 0x00000000060079b9 */ /* 0x0001e40008040000 */
[----:B------:R0:W-:Y:S02]  /*0150*/  UTMACCTL.PF [UR4] ;  /* 0x00000000040079b9 */ /* 0x0001e40008040000 */
[----:B0-----:R-:W-:Y:S01]  /*0160*/  NOP ;  /* 0x0000000000007918 */ /* 0x001fe20000000000 */
.L_x_1:
[----:B------:R-:W-:Y:S05]  /*0170*/  BSYNC B0 ;  /* 0x0000000000007941 */ /* 0x000fea0003800000 */
.L_x_0:
[----:B------:R-:W0:Y:S01]  /*0180*/  SHFL.IDX PT, R5, R0, RZ, 0x1f ;  /* 0x00001fff00057589 */ /* 0x000e2200000e0000 */
[----:B--2---:R-:W-:Y:S01]  /*0190*/  R2UR UR15, R3 ;  /* 0x00000000030f72ca */ /* 0x004fe200000e0000 */
[----:B------:R-:W-:-:S04]  /*01a0*/  UISETP.NE.AND UP0, UPT, UR8, 0x3, UPT ;  /* 0x000000030800788c */ /* 0x000fc8000bf05270 */
[----:B------:R-:W-:-:S08]  /*01b0*/  UISETP.EQ.OR UP0, UPT, UR8, URZ, !UP0 ;  /* 0x0000003f0800728c */ /* 0x000fd0000c702670 */
[----:B------:R-:W-:Y:S02]  /*01c0*/  UIADD3 UR18, UR15, -0x1, URZ ;  /* 0xffffffff0f127890 */ /* 0x000fe4000fffe03f */
[----:B------:R-:W-:Y:S02]  /*01d0*/  UISETP.EQ.AND UP0, UPT, UR15, URZ, UP0 ;  /* 0x0000003f0f00728c */ /* 0x000fe40008702270 */
[----:B------:R-:W-:Y:S02]  /*01e0*/  UISETP.GE.U32.AND UP1, UPT, UR18, 0x2, UPT ;  /* 0x000000021200788c */ /* 0x000fe4000bf26070 */
[----:B------:R-:W-:Y:S01]  /*01f0*/  USEL UR39, URZ, 0x1, !UP0 ;  /* 0x000000013f277887 */ /* 0x000fe2000c000000 */
[----:B0-----:R-:W-:-:S03]  /*0200*/  ISETP.NE.AND P0, PT, R5, RZ, PT ;  /* 0x000000ff0500720c */ /* 0x001fc60003f05270 */
[----:B------:R-:W-:-:S10]  /*0210*/  USEL UR39, UR39, 0x2, UP1 ;  /* 0x0000000227277887 */ /* 0x000fd40008800000 */
[----:B------:R-:W-:Y:S05]  /*0220*/  @P0 BRA `(.L_x_2) ;  /* 0x0000000000480947 */ /* 0x000fea0003800000 */
[----:B------:R-:W0:Y:S01]  /*0230*/  S2UR UR9, SR_CgaCtaId ;  /* 0x00000000000979c3 */ /* 0x000e220000008800 */
[----:B------:R-:W-:Y:S01]  /*0240*/  UMOV UR4, 0x400 ;  /* 0x0000040000047882 */ /* 0x000fe20000000000 */
[----:B------:R-:W-:Y:S01]  /*0250*/  UMOV UR5, 0x1 ;  /* 0x0000000100057882 */ /* 0x000fe20000000000 */
[----:B------:R-:W-:Y:S01]  /*0260*/  UMOV UR6, 0x80 ;  /* 0x0000008000067882 */ /* 0x000fe20000000000 */
[----:B------:R-:W-:Y:S01]  /*0270*/  ELECT P0, URZ, PT ;  /* 0x00000000003f782f */ /* 0x000fe20003800000 */
[----:B------:R-:W-:-:S04]  /*0280*/  UIADD3 UR6, -UR6, 0x100000, URZ ;  /* 0x0010000006067890 */ /* 0x000fc8000fffe13f */
[----:B------:R-:W-:Y:S02]  /*0290*/  USHF.L.U32 UR7, UR6, 0xb, URZ ;  /* 0x0000000b06077899 */ /* 0x000fe4000800063f */
[----:B------:R-:W-:Y:S02]  /*02a0*/  USHF.L.U32 UR6, UR6, 0x1, URZ ;  /* 0x0000000106067899 */ /* 0x000fe4000800063f */
[----:B0-----:R-:W-:Y:S02]  /*02b0*/  ULEA UR9, UR9, UR4, 0x18 ;  /* 0x0000000409097291 */ /* 0x001fe4000f8ec03f */
[----:B------:R-:W-:-:S04]  /*02c0*/  UIADD3 UR4, -UR5, 0x100000, URZ ;  /* 0x0010000005047890 */ /* 0x000fc8000fffe13f */
[----:B------:R-:W-:Y:S02]  /*02d0*/  USHF.L.U32 UR5, UR4, 0xb, URZ ;  /* 0x0000000b04057899 */ /* 0x000fe4000800063f */
[----:B------:R-:W-:Y:S01]  /*02e0*/  USHF.L.U32 UR4, UR4, 0x1, URZ ;  /* 0x0000000104047899 */ /* 0x000fe2000800063f */
[----:B------:R-:W0:Y:S11]  /*02f0*/  FENCE.VIEW.ASYNC.S ;  /* 0x00000000000073c6 */ /* 0x000e360000000000 */
[----:B0-----:R0:W1:Y:S01]  /*0300*/  SYNCS.EXCH.64 URZ, [UR9], UR4 ;  /* 0x00000004093f75b2 */ /* 0x0010620008000100 */
[----:B------:R0:W2:Y:S01]  /*0310*/  SYNCS.EXCH.64 URZ, [UR9+0x10], UR6 ;  /* 0x00001006093f75b2 */ /* 0x0000a20008000100 */
[----:B------:R0:W3:Y:S01]  /*0320*/  SYNCS.EXCH.64 URZ, [UR9+0x8], UR4 ;  /* 0x00000804093f75b2 */ /* 0x0000e20008000100 */
[----:B------:R0:W4:Y:S01]  /*0330*/  SYNCS.EXCH.64 URZ, [UR9+0x18], UR6 ;  /* 0x00001806093f75b2 */ /* 0x0001220008000100 */
[----:B------:R-:W-:Y:S01]  /*0340*/  NOP ;  /* 0x0000000000007918 */ /* 0x000fe20000000000 */
.L_x_2:
[----:B------:R-:W5:Y:S01]  /*0350*/  SHFL.IDX PT, R5, R0, RZ, 0x1f ;  /* 0x00001fff00057589 */ /* 0x000f6200000e0000 */
[----:B------:R-:W-:Y:S01]  /*0360*/  ELECT P0, URZ, PT ;  /* 0x00000000003f782f */ /* 0x000fe20003800000 */
[----:B------:R-:W-:Y:S01]  /*0370*/  NOP ;  /* 0x0000000000007918 */ /* 0x000fe20000000000 */
[----:B------:R-:W-:Y:S01]  /*0380*/  ELECT P1, URZ, PT ;  /* 0x00000000003f782f */ /* 0x000fe20003820000 */
[----:B------:R-:W1:Y:S01]  /*0390*/  SHFL.IDX PT, R3, R0, RZ, 0x1f ;  /* 0x00001fff00037589 */ /* 0x000e6200000e0000 */
[----:B0-----:R-:W-:Y:S01]  /*03a0*/  UMOV UR4, 0x20 ;  /* 0x0000002000047882 */ /* 0x001fe20000000000 */
[----:B------:R-:W-:Y:S01]  /*03b0*/  UMOV UR12, 0x80 ;  /* 0x00000080000c7882 */ /* 0x000fe20000000000 */
[----:B------:R-:W-:Y:S01]  /*03c0*/  NOP ;  /* 0x0000000000007918 */ /* 0x000fe20000000000 */
[----:B------:R0:W0:Y:S01]  /*03d0*/  SHFL.IDX PT, R95, R2, RZ, 0x1f ;  /* 0x00001fff025f7589 */ /* 0x00002200000e0000 */
[----:B------:R-:W-:Y:S01]  /*03e0*/  ULDC.64 UR52, c[0x0][0x208] ;  /* 0x0000820000347ab9 */ /* 0x000fe20000000a00 */
[----:B-----5:R-:W-:-:S02]  /*03f0*/  ISETP.NE.OR P0, PT, R5, RZ, !P0 ;  /* 0x000000ff0500720c */ /* 0x020fc40004705670 */
[----:B-1----:R-:W-:Y:S02]  /*0400*/  ISETP.NE.OR P1, PT, R3, RZ, !P1 ;  /* 0x000000ff0300720c */ /* 0x002fe40004f25670 */
[----:B------:R-:W-:-:S04]  /*0410*/  SHF.R.S32.HI R3, RZ, 0x1f, R4 ;  /* 0x0000001fff037819 */ /* 0x000fc80000011404 */
[----:B------:R-:W-:-:S05]  /*0420*/  LEA.HI R3, R3, R4, RZ, 0x7 ;  /* 0x0000000403037211 */ /* 0x000fca00078f38ff */
[----:B------:R-:W-:Y:S01]  /*0430*/  VOTEU.ALL UP0, P0 ;  /* 0x00000000003f7886 */ /* 0x000fe20000000000 */
[----:B------:R-:W-:Y:S01]  /*0440*/  LOP3.LUT R3, R3, 0xffffff80, RZ, 0xc0, !PT ;  /* 0xffffff8003037812 */ /* 0x000fe200078ec0ff */
[----:B------:R-:W-:-:S03]  /*0450*/  VOTEU.ALL UP1, P1 ;  /* 0x00000000003f7886 */ /* 0x000fc60000820000 */
[----:B------:R-:W1:Y:S01]  /*0460*/  @!UP0 S2UR UR7, SR_CgaCtaId ;  /* 0x00000000000789c3 */ /* 0x000e620000008800 */
[----:B------:R-:W-:Y:S01]  /*0470*/  @!UP0 UMOV UR6, 0x400 ;  /* 0x0000040000068882 */ /* 0x000fe20000000000 */
[----:B------:R-:W-:-:S04]  /*0480*/  @!UP0 UIADD3 UR4, -UR4, 0x100000, URZ ;  /* 0x0010000004048890 */ /* 0x000fc8000fffe13f */
[----:B------:R-:W-:Y:S02]  /*0490*/  @!UP0 USHF.L.U32 UR5, UR4, 0xb, URZ ;  /* 0x0000000b04058899 */ /* 0x000fe4000800063f */
[----:B------:R-:W-:Y:S01]  /*04a0*/  @!UP0 USHF.L.U32 UR4, UR4, 0x1, URZ ;  /* 0x0000000104048899 */ /* 0x000fe2000800063f */
[----:B------:R-:W-:Y:S01]  /*04b0*/  IMAD.IADD R3, R4, 0x1, -R3 ;  /* 0x0000000104037824 */ /* 0x000fe200078e0a03 */
[----:B------:R-:W-:Y:S01]  /*04c0*/  @!UP1 UMOV UR10, 0x400 ;  /* 0x00000400000a9882 */ /* 0x000fe20000000000 */
[----:B------:R-:W-:Y:S01]  /*04d0*/  VOTEU.ALL UP2, P1 ;  /* 0x00000000003f7886 */ /* 0x000fe20000840000 */
[----:B------:R-:W-:Y:S01]  /*04e0*/  VOTEU.ALL UP3, P1 ;  /* 0x00000000003f7886 */ /* 0x000fe20000860000 */
[----:B------:R-:W-:Y:S01]  /*04f0*/  VOTEU.ALL UP4, P1 ;  /* 0x00000000003f7886 */ /* 0x000fe20000880000 */
[----:B------:R-:W5:Y:S01]  /*0500*/  @!UP1 S2UR UR11, SR_CgaCtaId ;  /* 0x00000000000b99c3 */ /* 0x000f620000008800 */
[----:B------:R-:W-:Y:S01]  /*0510*/  VOTEU.ALL UP5, P1 ;  /* 0x00000000003f7886 */ /* 0x000fe200008a0000 */
[----:B------:R-:W-:Y:S01]  /*0520*/  ISETP.NE.AND P1, PT, RZ, UR15, PT ;  /* 0x0000000fff007c0c */ /* 0x000fe2000bf25270 */
[----:B-1----:R-:W-:-:S02]  /*0530*/  @!UP0 ULEA UR9, UR7, UR6, 0x18 ;  /* 0x0000000607098291 */ /* 0x002fc4000f8ec03f */
[----:B------:R-:W-:-:S04]  /*0540*/  @!UP1 UIADD3 UR6, -UR12, 0x100000, URZ ;  /* 0x001000000c069890 */ /* 0x000fc8000fffe13f */
[----:B------:R-:W-:Y:S02]  /*0550*/  @!UP1 USHF.L.U32 UR7, UR6, 0xb, URZ ;  /* 0x0000000b06079899 */ /* 0x000fe4000800063f */
[----:B------:R-:W-:Y:S01]  /*0560*/  @!UP1 USHF.L.U32 UR6, UR6, 0x1, URZ ;  /* 0x0000000106069899 */ /* 0x000fe2000800063f */
[----:B------:R-:W-:Y:S01]  /*0570*/  VOTEU.ALL UP0, P0 ;  /* 0x00000000003f7886 */ /* 0x000fe20000000000 */
[----:B-----5:R-:W-:Y:S01]  /*0580*/  @!UP1 ULEA UR10, UR11, UR10, 0x18 ;  /* 0x0000000a0b0a9291 */ /* 0x020fe2000f8ec03f */
[----:B------:R-:W-:Y:S01]  /*0590*/  VOTEU.ALL UP1, P0 ;  /* 0x00000000003f7886 */ /* 0x000fe20000020000 */
[----:B------:R-:W1:Y:S02]  /*05a0*/  FENCE.VIEW.ASYNC.S ;  /* 0x00000000000073c6 */ /* 0x000e640000000000 */
[----:B-1----:R-:W2:Y:S02]  /*05b0*/  @!UP0 SYNCS.EXCH.64 URZ, [UR9+0x50], UR4 ;  /* 0x00005004093f85b2 */ /* 0x002ea40008000100 */
[----:B------:R1:W2:Y:S01]  /*05c0*/  @!UP1 SYNCS.EXCH.64 URZ, [UR9+0x58], UR4 ;  /* 0x00005804093f95b2 */ /* 0x0002a20008000100 */
[----:B------:R-:W-:Y:S01]  /*05d0*/  NOP ;  /* 0x0000000000007918 */ /* 0x000fe20000000000 */
[----:B-1----:R-:W-:-:S02]  /*05e0*/  ULDC.64 UR4, c[0x0][0x598] ;  /* 0x0001660000047ab9 */ /* 0x002fc40000000a00 */
[----:B------:R-:W-:Y:S02]  /*05f0*/  ISETP.NE.U32.AND P0, PT, RZ, UR4, PT ;  /* 0x00000004ff007c0c */ /* 0x000fe4000bf05070 */
[----:B------:R1:W2:Y:S02]  /*0600*/  @!UP2 SYNCS.EXCH.64 URZ, [UR10+0x30], UR6 ;  /* 0x000030060a3fa5b2 */ /* 0x0002a40008000100 */
[----:B------:R-:W-:Y:S01]  /*0610*/  ISETP.NE.AND.EX P0, PT, RZ, UR5, PT, P0 ;  /* 0x00000005ff007c0c */ /* 0x000fe2000bf05300 */
[----:B------:R1:W2:Y:S01]  /*0620*/  @!UP3 SYNCS.EXCH.64 URZ, [UR10+0x38], UR6 ;  /* 0x000038060a3fb5b2 */ /* 0x0002a20008000100 */
[----:B------:R1:W2:Y:S01]  /*0630*/  @!UP4 SYNCS.EXCH.64 URZ, [UR10+0x40], UR6 ;  /* 0x000040060a3fc5b2 */ /* 0x0002a20008000100 */
[----:B------:R1:W2:Y:S01]  /*0640*/  @!UP5 SYNCS.EXCH.64 URZ, [UR10+0x48], UR6 ;  /* 0x000048060a3fd5b2 */ /* 0x0002a20008000100 */
[----:B------:R-:W-:Y:S01]  /*0650*/  NOP ;  /* 0x0000000000007918 */ /* 0x000fe20000000000 */
[----:B--234-:R-:W-:Y:S08]  /*0660*/  BAR.SYNC.DEFER_BLOCKING 0x0 ;  /* 0x0000000000007b1d */ /* 0x01cff00000010000 */
[----:B01----:R-:W-:Y:S05]  /*0670*/  @!P0 BRA `(.L_x_3) ;  /* 0x00000000001c8947 */ /* 0x003fea0003800000 */
[----:B------:R-:W0:Y:S02]  /*0680*/  LDC.64 R6, c[0x0][0x598] ;  /* 0x00016600ff067b82 */ /* 0x000e240000000a00 */
[----:B0-----:R-:W2:Y:S02]  /*0690*/  LDG.E.64 R6, desc[UR52][R6.64] ;  /* 0x0000003406067981 */ /* 0x001ea4000c1e1b00 */
[----:B--2---:R-:W-:-:S04]  /*06a0*/  ISETP.NE.U32.AND P0, PT, R6, RZ, PT ;  /* 0x000000ff0600720c */ /* 0x004fc80003f05070 */
[----:B------:R-:W-:-:S13]  /*06b0*/  ISETP.NE.AND.EX P0, PT, R7, RZ, PT, P0 ;  /* 0x000000ff0700720c */ /* 0x000fda0003f05300 */
[----:B------:R-:W-:Y:S05]  /*06c0*/  @!P0 BRA `(.L_x_3) ;  /* 0x0000000000088947 */ /* 0x000fea0003800000 */
[----:B------:R1:W5:Y:S01]  /*06d0*/  LD.E R22, desc[UR52][R6.64] ;  /* 0x0000003406167980 */ /* 0x000362000c101900 */
[----:B------:R-:W-:Y:S05]  /*06e0*/  BRA `(.L_x_4) ;  /* 0x0000000000247947 */ /* 0x000fea0003800000 */
.L_x_3:
[----:B------:R-:W-:Y:S02]  /*06f0*/  ULDC.64 UR4, c[0x0][0x588] ;  /* 0x0001620000047ab9 */ /* 0x000fe40000000a00 */
[----:B------:R-:W-:-:S04]  /*0700*/  ISETP.NE.U32.AND P0, PT, RZ, UR4, PT ;  /* 0x00000004ff007c0c */ /* 0x000fc8000bf05070 */
[----:B------:R-:W-:-:S13]  /*0710*/  ISETP.NE.AND.EX P0, PT, RZ, UR5, PT, P0 ;  /* 0x00000005ff007c0c */ /* 0x000fda000bf05300 */
[----:B------:R-:W-:Y:S05]  /*0720*/  @!P0 BRA `(.L_x_5) ;  /* 0x00000000000c8947 */ /* 0x000fea0003800000 */
[----:B------:R-:W0:Y:S02]  /*0730*/  LDC.64 R22, c[0x0][0x588] ;  /* 0x00016200ff167b82 */ /* 0x000e240000000a00 */
[----:B0-----:R0:W5:Y:S01]  /*0740*/  LDG.E R22, desc[UR52][R22.64] ;  /* 0x0000003416167981 */ /* 0x001162000c1e1900 */
[----:B------:R-:W-:Y:S05]  /*0750*/  BRA `(.L_x_4) ;  /* 0x0000000000087947 */ /* 0x000fea0003800000 */
.L_x_5:
[----:B------:R-:W-:Y:S02]  /*0760*/  ULDC UR4, c[0x0][0x580] ;  /* 0x0001600000047ab9 */ /* 0x000fe40000000800 */
[----:B------:R-:W-:-:S07]  /*0770*/  IMAD.U32 R22, RZ, RZ, UR4 ;  /* 0x00000004ff167e24 */ /* 0x000fce000f8e00ff */
.L_x_4:
[----:B------:R-:W-:Y:S02]  /*0780*/  ULDC.64 UR4, c[0x0][0x5a0] ;  /* 0x0001680000047ab9 */ /* 0x000fe40000000a00 */
[----:B------:R-:W-:-:S04]  /*0790*/  ISETP.NE.U32.AND P0, PT, RZ, UR4, PT ;  /* 0x00000004ff007c0c */ /* 0x000fc8000bf05070 */
[----:B------:R-:W-:-:S13]  /*07a0*/  ISETP.NE.AND.EX P0, PT, RZ, UR5, PT, P0 ;  /* 0x00000005ff007c0c */ /* 0x000fda000bf05300 */
[----:B------:R-:W-:Y:S05]  /*07b0*/  @!P0 BRA `(.L_x_6) ;  /* 0x00000000001c8947 */ /* 0x000fea0003800000 */
[----:B-1----:R-:W1:Y:S02]  /*07c0*/  LDC.64 R6, c[0x0][0x5a0] ;  /* 0x00016800ff067b82 */ /* 0x002e640000000a00 */
[----:B-1----:R-:W2:Y:S02]  /*07d0*/  LDG.E.64 R6, desc[UR52][R6.64] ;  /* 0x0000003406067981 */ /* 0x002ea4000c1e1b00 */
[----:B--2---:R-:W-:-:S04]  /*07e0*/  ISETP.NE.U32.AND P0, PT, R6, RZ, PT ;  /* 0x000000ff0600720c */ /* 0x004fc80003f05070 */
[----:B------:R-:W-:-:S13]  /*07f0*/  ISETP.NE.AND.EX P0, PT, R7, RZ, PT, P0 ;  /* 0x000000ff0700720c */ /* 0x000fda0003f05300 */
[----:B------:R-:W-:Y:S05]  /*0800*/  @!P0 BRA `(.L_x_6) ;  /* 0x0000000000088947 */ /* 0x000fea0003800000 */
[----:B0-----:R2:W5:Y:S01]  /*0810*/  LD.E R23, desc[UR52][R6.64] ;  /* 0x0000003406177980 */ /* 0x001562000c101900 */
[----:B------:R-:W-:Y:S05]  /*0820*/  BRA `(.L_x_7) ;  /* 0x0000000000247947 */ /* 0x000fea0003800000 */
.L_x_6:
[----:B------:R-:W-:Y:S02]  /*0830*/  ULDC.64 UR4, c[0x0][0x590] ;  /* 0x0001640000047ab9 */ /* 0x000fe40000000a00 */
[----:B------:R-:W-:-:S04]  /*0840*/  ISETP.NE.U32.AND P0, PT, RZ, UR4, PT ;  /* 0x00000004ff007c0c */ /* 0x000fc8000bf05070 */
[----:B------:R-:W-:-:S13]  /*0850*/  ISETP.NE.AND.EX P0, PT, RZ, UR5, PT, P0 ;  /* 0x00000005ff007c0c */ /* 0x000fda000bf05300 */
[----:B------:R-:W-:Y:S05]  /*0860*/  @!P0 BRA `(.L_x_8) ;  /* 0x00000000000c8947 */ /* 0x000fea0003800000 */
[----:B-1----:R-:W0:Y:S02]  /*0870*/  LDC.64 R6, c[0x0][0x590] ;  /* 0x00016400ff067b82 */ /* 0x002e240000000a00 */
[----:B0-----:R0:W5:Y:S01]  /*0880*/  LDG.E R23, desc[UR52][R6.64] ;  /* 0x0000003406177981 */ /* 0x001162000c1e1900 */
[----:B------:R-:W-:Y:S05]  /*0890*/  BRA `(.L_x_7) ;  /* 0x0000000000087947 */ /* 0x000fea0003800000 */
.L_x_8:
[----:B------:R-:W-:Y:S02]  /*08a0*/  ULDC UR4, c[0x0][0x584] ;  /* 0x0001610000047ab9 */ /* 0x000fe40000000800 */
[----:B0-----:R-:W-:-:S07]  /*08b0*/  IMAD.U32 R23, RZ, RZ, UR4 ;  /* 0x00000004ff177e24 */ /* 0x001fce000f8e00ff */
.L_x_7:
[----:B------:R-:W3:Y:S01]  /*08c0*/  S2UR UR10, SR_CTAID.Y ;  /* 0x00000000000a79c3 */ /* 0x000ee20000002600 */
[----:B------:R-:W-:Y:S01]  /*08d0*/  ULDC UR5, c[0x0][0x65c] ;  /* 0x0001970000057ab9 */ /* 0x000fe20000000800 */
[----:B------:R-:W-:Y:S01]  /*08e0*/  UISETP.NE.AND UP0, UPT, UR15, 0x2, UPT ;  /* 0x000000020f00788c */ /* 0x000fe2000bf05270 */
[----:B------:R-:W-:Y:S01]  /*08f0*/  IMAD.MOV.U32 R18, RZ, RZ, -0x1 ;  /* 0xffffffffff127424 */ /* 0x000fe200078e00ff */
[----:B------:R-:W-:Y:S01]  /*0900*/  UISETP.NE.AND UP2, UPT, UR5, 0x1, UPT ;  /* 0x000000010500788c */ /* 0x000fe2000bf45270 */
[----:B------:R-:W-:Y:S02]  /*0910*/  IMAD.MOV.U32 R2, RZ, RZ, -0x1 ;  /* 0xffffffffff027424 */ /* 0x000fe400078e00ff */
[----:B------:R-:W-:Y:S01]  /*0920*/  IMAD.MOV.U32 R19, RZ, RZ, -0x1 ;  /* 0xffffffffff137424 */ /* 0x000fe200078e00ff */
[----:B------:R-:W4:Y:S01]  /*0930*/  S2UR UR4, SR_CTAID.X ;  /* 0x00000000000479c3 */ /* 0x000f220000002500 */
[----:B------:R-:W-:-:S06]  /*0940*/  UP2UR UR45, UPR, URZ, 0x4 ;  /* 0x000000043f2d7883 */ /* 0x000fcc0008000000 */
[----:B------:R-:W-:Y:S01]  /*0950*/  @UP2 ULDC UR12, c[0x0][0x10] ;  /* 0x00000400000c2ab9 */ /* 0x000fe20000000800 */
[----:B------:R-:W-:Y:S01]  /*0960*/  @UP2 UMOV UR7, URZ ;  /* 0x0000003f00072c82 */ /* 0x000fe20008000000 */
[----:B------:R-:W-:Y:S01]  /*0970*/  @UP2 UMOV UR5, URZ ;  /* 0x0000003f00052c82 */ /* 0x000fe20008000000 */
[----:B012---:R-:W0:Y:S01]  /*0980*/  LDC.64 R6, c[0x0][0x650] ;  /* 0x00019400ff067b82 */ /* 0x007e220000000a00 */
[----:B---3--:R-:W-:Y:S02]  /*0990*/  @UP2 UMOV UR9, UR10 ;  /* 0x0000000a00092c82 */ /* 0x008fe40008000000 */
[----:B------:R-:W-:Y:S01]  /*09a0*/  @UP2 UMOV UR6, UR9 ;  /* 0x0000000900062c82 */ /* 0x000fe20008000000 */
[----:B------:R-:W-:Y:S01]  /*09b0*/  @!UP2 UMOV UR9, UR10 ;  /* 0x0000000a0009ac82 */ /* 0x000fe20008000000 */
[----:B----4-:R-:W-:-:S03]  /*09c0*/  @UP2 UIMAD.WIDE.U32 UR12, UR4, UR12, UR6 ;  /* 0x0000000c040c22a5 */ /* 0x010fc6000f8e0006 */
[----:B------:R-:W-:Y:S01]  /*09d0*/  @!UP2 ULDC UR6, c[0x0][0xc] ;  /* 0x000003000006aab9 */ /* 0x000fe20000000800 */
[----:B------:R-:W-:Y:S01]  /*09e0*/  @UP2 UIADD3 UR14, UR13, UR5, URZ ;  /* 0x000000050d0e2290 */ /* 0x000fe2000fffe03f */
[----:B------:R-:W-:Y:S02]  /*09f0*/  ULDC UR10, c[0x0][0xc] ;  /* 0x00000300000a7ab9 */ /* 0x000fe40000000800 */
[----:B------:R-:W-:Y:S01]  /*0a00*/  UMOV UR5, URZ ;  /* 0x0000003f00057c82 */ /* 0x000fe20008000000 */
[----:B------:R-:W-:Y:S01]  /*0a10*/  ULDC UR11, c[0x0][0x10] ;  /* 0x00000400000b7ab9 */ /* 0x000fe20000000800 */
[----:B------:R-:W-:Y:S02]  /*0a20*/  @!UP2 UIMAD.WIDE.U32 UR6, UR6, UR9, UR4 ;  /* 0x000000090606a2a5 */ /* 0x000fe4000f8e0004 */
[----:B------:R-:W-:Y:S01]  /*0a30*/  UIMAD.WIDE.U32 UR10, UR10, UR11, URZ ;  /* 0x0000000b0a0a72a5 */ /* 0x000fe2000f8e003f */
[----:B------:R-:W-:-:S03]  /*0a40*/  ULDC UR13, c[0x0][0x14] ;  /* 0x00000500000d7ab9 */ /* 0x000fc60000000800 */
[----:B------:R-:W-:Y:S02]  /*0a50*/  UIMAD.WIDE.U32 UR54, UR10, UR13, URZ ;  /* 0x0000000d0a3672a5 */ /* 0x000fe4000f8e003f */
[----:B------:R-:W-:Y:S01]  /*0a60*/  UIMAD UR37, UR11, UR13, URZ ;  /* 0x0000000d0b2572a4 */ /* 0x000fe2000f8e023f */
[----:B------:R-:W-:Y:S01]  /*0a70*/  @!UP2 UMOV UR12, UR6 ;  /* 0x00000006000cac82 */ /* 0x000fe20008000000 */
[----:B------:R-:W-:Y:S02]  /*0a80*/  @!UP2 UMOV UR14, UR7 ;  /* 0x00000007000eac82 */ /* 0x000fe40008000000 */
[----:B------:R-:W-:Y:S02]  /*0a90*/  UIADD3 UR37, UR55, UR37, URZ ;  /* 0x0000002537257290 */ /* 0x000fe4000fffe03f */
[----:B------:R-:W-:-:S04]  /*0aa0*/  UIADD3 UR6, UP1, UR12, UR54, URZ ;  /* 0x000000360c067290 */ /* 0x000fc8000ff3e03f */
[----:B------:R-:W-:Y:S02]  /*0ab0*/  UIADD3.X UR7, UR14, UR37, URZ, UP1, !UPT ;  /* 0x000000250e077290 */ /* 0x000fe40008ffe43f */
[----:B------:R-:W-:Y:S02]  /*0ac0*/  USEL UR6, UR6, UR12, !UP0 ;  /* 0x0000000c06067287 */ /* 0x000fe4000c000000 */
[----:B------:R-:W-:-:S04]  /*0ad0*/  USEL UR7, UR7, UR14, !UP0 ;  /* 0x0000000e07077287 */ /* 0x000fc8000c000000 */
[----:B0-----:R-:W-:Y:S01]  /*0ae0*/  ISETP.LE.U32.AND P0, PT, R6, UR6, PT ;  /* 0x0000000606007c0c */ /* 0x001fe2000bf03070 */
[----:B------:R-:W-:Y:S02]  /*0af0*/  IMAD.U32 R16, RZ, RZ, UR6 ;  /* 0x00000006ff107e24 */ /* 0x000fe4000f8e00ff */
[----:B------:R-:W-:Y:S02]  /*0b00*/  IMAD.U32 R0, RZ, RZ, UR7 ;  /* 0x00000007ff007e24 */ /* 0x000fe4000f8e00ff */
[----:B------:R-:W-:-:S03]  /*0b10*/  IMAD.U32 R17, RZ, RZ, UR7 ;  /* 0x00000007ff117e24 */ /* 0x000fc6000f8e00ff */
[----:B------:R-:W-:Y:S02]  /*0b20*/  ISETP.GE.U32.AND.EX P0, PT, R0, R7, PT, P0 ;  /* 0x000000070000720c */ /* 0x000fe40003f06100 */
[----:B------:R-:W-:-:S11]  /*0b30*/  PRMT R0, RZ, 0x7610, R0 ;  /* 0x00007610ff007816 */ /* 0x000fd60000000000 */
[----:B------:R-:W-:Y:S05]  /*0b40*/  @P0 BRA `(.L_x_9) ;  /* 0x00000004008c0947 */ /* 0x000fea0003800000 */
[----:B------:R-:W-:Y:S01]  /*0b50*/  I2FP.F32.U32 R0, UR4 ;  /* 0x0000000400007c45 */ /* 0x000fe20008201000 */
[----:B------:R-:W-:Y:S01]  /*0b60*/  ULDC.64 UR16, c[0x0][0x628] ;  /* 0x00018a0000107ab9 */ /* 0x000fe20000000a00 */
[----:B------:R-:W-:Y:S01]  /*0b70*/  ULDC UR6, c[0x0][0x150] ;  /* 0x0000540000067ab9 */ /* 0x000fe20000000800 */
[----:B------:R-:W-:Y:S01]  /*0b80*/  ISETP.NE.U32.AND P0, PT, RZ, UR16, PT ;  /* 0x00000010ff007c0c */ /* 0x000fe2000bf05070 */
[----:B------:R-:W-:Y:S01]  /*0b90*/  ULDC UR15, c[0x0][0x630] ;  /* 0x00018c00000f7ab9 */ /* 0x000fe20000000800 */
[----:B------:R-:W-:Y:S01]  /*0ba0*/  FMUL R0, R0, UR6 ;  /* 0x0000000600007c20 */ /* 0x000fe20008400000 */
[----:B------:R-:W-:Y:S01]  /*0bb0*/  R2UR UR19, R16 ;  /* 0x00000000101372ca */ /* 0x000fe200000e0000 */
[----:B------:R-:W-:Y:S01]  /*0bc0*/  ULDC UR21, c[0x0][0x154] ;  /* 0x0000550000157ab9 */ /* 0x000fe20000000800 */
[----:B------:R-:W-:Y:S01]  /*0bd0*/  ISETP.NE.AND.EX P0, PT, RZ, UR17, PT, P0 ;  /* 0x00000011ff007c0c */ /* 0x000fe2000bf05300 */
[----:B------:R0:W1:Y:S01]  /*0be0*/  F2I.U32.TRUNC.NTZ R2, R0 ;  /* 0x0000000000027305 */ /* 0x000062000020f000 */
[----:B------:R-:W-:-:S02]  /*0bf0*/  R2UR UR20, R17 ;  /* 0x00000000111472ca */ /* 0x000fc400000e0000 */
[----:B------:R-:W-:Y:S02]  /*0c00*/  R2UR UR6, R16 ;  /* 0x00000000100672ca */ /* 0x000fe400000e0000 */
[----:B------:R-:W-:-:S07]  /*0c10*/  R2UR UR7, R17 ;  /* 0x00000000110772ca */ /* 0x000fce00000e0000 */
[----:B0-----:R-:W-:Y:S08]  /*0c20*/  @!P0 BRA `(.L_x_10) ;  /* 0x0000000000308947 */ /* 0x001ff00003800000 */
[----:B------:R-:W-:Y:S01]  /*0c30*/  R2UR UR6, R16 ;  /* 0x00000000100672ca */ /* 0x000fe200000e0000 */
[----:B------:R-:W-:Y:S01]  /*0c40*/  ULDC UR12, c[0x0][0x634] ;  /* 0x00018d00000c7ab9 */ /* 0x000fe20000000800 */
[----:B------:R-:W-:-:S11]  /*0c50*/  R2UR UR14, R17 ;  /* 0x00000000110e72ca */ /* 0x000fd600000e0000 */
[----:B------:R-:W-:-:S04]  /*0c60*/  UIADD3 UR12, UP1, UR6, UR12, URZ ;  /* 0x0000000c060c7290 */ /* 0x000fc8000ff3e03f */
[----:B------:R-:W-:-:S04]  /*0c70*/  UIADD3.X UR14, URZ, UR14, URZ, UP1, !UPT ;  /* 0x0000000e3f0e7290 */ /* 0x000fc80008ffe43f */
[----:B------:R-:W-:-:S04]  /*0c80*/  UIMAD.WIDE.U32 UR6, UR14, UR16, URZ ;  /* 0x000000100e0672a5 */ /* 0x000fc8000f8e003f */
[----:B------:R-:W-:Y:S02]  /*0c90*/  UIMAD.WIDE.U32 UR10, UP1, UR12, UR17, UR6 ;  /* 0x000000110c0a72a5 */ /* 0x000fe4000f820006 */
[----:B------:R-:W-:Y:S02]  /*0ca0*/  UIMAD.WIDE.U32 UR6, UR12, UR16, URZ ;  /* 0x000000100c0672a5 */ /* 0x000fe4000f8e003f */
[----:B------:R-:W-:Y:S02]  /*0cb0*/  UIADD3.X UR13, URZ, URZ, URZ, UP1, !UPT ;  /* 0x0000003f3f0d7290 */ /* 0x000fe40008ffe43f */
[----:B------:R-:W-:Y:S01]  /*0cc0*/  UIADD3 URZ, UP1, UR7, UR10, URZ ;  /* 0x0000000a073f7290 */ /* 0x000fe2000ff3e03f */
[----:B------:R-:W-:-:S03]  /*0cd0*/  UMOV UR12, UR11 ;  /* 0x0000000b000c7c82 */ /* 0x000fc60008000000 */
[----:B------:R-:W-:-:S12]  /*0ce0*/  UIMAD.WIDE.U32.X UR6, UR14, UR17, UR12, UP1 ;  /* 0x000000110e0672a5 */ /* 0x000fd800088e040c */
.L_x_10:
[----:B------:R-:W-:Y:S01]  /*0cf0*/  USHF.R.U64 UR5, UR6, UR15, UR7 ;  /* 0x0000000f06057299 */ /* 0x000fe20008001207 */
[----:B------:R-:W-:Y:S01]  /*0d00*/  I2FP.F32.U32 R0, UR9 ;  /* 0x0000000900007c45 */ /* 0x000fe20008201000 */
[----:B------:R-:W-:Y:S01]  /*0d10*/  USHF.R.U32.HI UR6, URZ, UR15, UR7 ;  /* 0x0000000f3f067299 */ /* 0x000fe20008011607 */
[----:B-1----:R-:W-:Y:S01]  /*0d20*/  R2UR UR14, R2 ;  /* 0x00000000020e72ca */ /* 0x002fe200000e0000 */
[----:B------:R-:W-:Y:S02]  /*0d30*/  UIADD3 UR17, UP1, URZ, -UR5, URZ ;  /* 0x800000053f117290 */ /* 0x000fe4000ff3e03f */
[----:B------:R-:W-:Y:S01]  /*0d40*/  FMUL R0, R0, UR21 ;  /* 0x0000001500007c20 */ /* 0x000fe20008400000 */
[----:B------:R-:W-:Y:S01]  /*0d50*/  ULDC.64 UR10, c[0x0][0x620] ;  /* 0x00018800000a7ab9 */ /* 0x000fe20000000a00 */
[----:B------:R-:W-:Y:S01]  /*0d60*/  UIADD3.X UR6, URZ, ~UR6, URZ, UP1, !UPT ;  /* 0x800000063f067290 */ /* 0x000fe20008ffe43f */
[----:B------:R-:W-:Y:S01]  /*0d70*/  UMOV UR12, UR19 ;  /* 0x00000013000c7c82 */ /* 0x000fe20008000000 */
[----:B------:R-:W-:-:S02]  /*0d80*/  UMOV UR13, UR20 ;  /* 0x00000014000d7c82 */ /* 0x000fc40008000000 */
[----:B------:R-:W-:Y:S01]  /*0d90*/  UIMAD UR6, UR6, UR10, URZ ;  /* 0x0000000a060672a4 */ /* 0x000fe2000f8e023f */
[----:B------:R-:W0:Y:S01]  /*0da0*/  F2I.U32.TRUNC.NTZ R0, R0 ;  /* 0x0000000000007305 */ /* 0x000e22000020f000 */
[----:B------:R-:W-:Y:S02]  /*0db0*/  UIMAD.WIDE.U32 UR12, UR17, UR10, UR12 ;  /* 0x0000000a110c72a5 */ /* 0x000fe4000f8e000c */
[----:B------:R-:W-:Y:S01]  /*0dc0*/  UIMAD UR17, UR17, UR11, UR6 ;  /* 0x0000000b111172a4 */ /* 0x000fe2000f8e0206 */
[----:B------:R-:W-:Y:S01]  /*0dd0*/  ULDC UR24, c[0x0][0x658] ;  /* 0x0001960000187ab9 */ /* 0x000fe20000000800 */
[----:B------:R-:W-:Y:S02]  /*0de0*/  UMOV UR22, 0xffffffff ;  /* 0xffffffff00167882 */ /* 0x000fe40000000000 */
[----:B------:R-:W-:Y:S01]  /*0df0*/  UIADD3 UR17, UR13, UR17, URZ ;  /* 0x000000110d117290 */ /* 0x000fe2000fffe03f */
[----:B------:R-:W-:Y:S01]  /*0e00*/  ULDC UR19, c[0x0][0x618] ;  /* 0x0001860000137ab9 */ /* 0x000fe20000000800 */
[----:B------:R-:W-:Y:S01]  /*0e10*/  ULDC.64 UR6, c[0x0][0x640] ;  /* 0x0001900000067ab9 */ /* 0x000fe20000000a00 */
[----:B------:R-:W-:Y:S01]  /*0e20*/  USHF.L.U32 UR13, UR22, UR24, URZ ;  /* 0x00000018160d7299 */ /* 0x000fe2000800063f */
[----:B------:R-:W-:Y:S01]  /*0e30*/  ISETP.NE.U32.AND P0, PT, RZ, UR6, PT ;  /* 0x00000006ff007c0c */ /* 0x000fe2000bf05070 */
[----:B------:R-:W-:-:S02]  /*0e40*/  USHF.R.U64 UR22, UR12, UR19, UR17 ;  /* 0x000000130c167299 */ /* 0x000fc40008001211 */
[----:B------:R-:W-:Y:S01]  /*0e50*/  USHF.R.U32.HI UR12, URZ, UR19, UR17 ;  /* 0x000000133f0c7299 */ /* 0x000fe20008011611 */
[----:B0-----:R-:W-:Y:S01]  /*0e60*/  R2UR UR16, R0 ;  /* 0x00000000001072ca */ /* 0x001fe200000e0000 */
[----:B------:R-:W-:Y:S01]  /*0e70*/  ULDC UR21, c[0x0][0x608] ;  /* 0x0001820000157ab9 */ /* 0x000fe20000000800 */
[----:B------:R-:W-:Y:S01]  /*0e80*/  ISETP.NE.AND.EX P0, PT, RZ, UR7, PT, P0 ;  /* 0x00000007ff007c0c */ /* 0x000fe2000bf05300 */
[----:B------:R-:W-:Y:S02]  /*0e90*/  USHF.R.U64 UR26, UR22, UR21, UR12 ;  /* 0x00000015161a7299 */ /* 0x000fe4000800120c */
[----:B------:R-:W-:Y:S01]  /*0ea0*/  USHF.R.U32.HI UR12, URZ, UR21, UR12 ;  /* 0x000000153f0c7299 */ /* 0x000fe2000801160c */
[----:B------:R-:W-:Y:S01]  /*0eb0*/  UMOV UR20, 0x1 ;  /* 0x0000000100147882 */ /* 0x000fe20000000000 */
[----:B------:R-:W-:Y:S02]  /*0ec0*/  UIADD3 UR14, -UR14, URZ, URZ ;  /* 0x0000003f0e0e7290 */ /* 0x000fe4000fffe13f */
[----:B------:R-:W-:-:S02]  /*0ed0*/  USHF.R.U64 UR27, UR26, UR24, UR12 ;  /* 0x000000181a1b7299 */ /* 0x000fc4000800120c */
[----:B------:R-:W-:Y:S01]  /*0ee0*/  USHF.L.U32 UR19, UR20, UR24, URZ ;  /* 0x0000001814137299 */ /* 0x000fe2000800063f */
[----:B------:R-:W-:Y:S01]  /*0ef0*/  ULDC UR15, c[0x0][0x144] ;  /* 0x00005100000f7ab9 */ /* 0x000fe20000000800 */
[----:B------:R-:W-:Y:S01]  /*0f00*/  ULDC UR10, c[0x0][0x600] ;  /* 0x00018000000a7ab9 */ /* 0x000fe20000000800 */
[----:B------:R-:W-:Y:S02]  /*0f10*/  ULOP3.LUT UR20, URZ, UR13, URZ, 0x33, !UPT ;  /* 0x0000000d3f147292 */ /* 0x000fe4000f8e333f */
[----:B------:R-:W-:Y:S02]  /*0f20*/  USHF.R.U32.HI UR13, URZ, UR24, UR12 ;  /* 0x000000183f0d7299 */ /* 0x000fe4000801160c */
[----:B------:R-:W-:Y:S02]  /*0f30*/  UIADD3 UR11, UR10, -0x1, URZ ;  /* 0xffffffff0a0b7890 */ /* 0x000fe4000fffe03f */
[----:B------:R-:W-:Y:S02]  /*0f40*/  UIADD3 UR23, -UR16, URZ, URZ ;  /* 0x0000003f10177290 */ /* 0x000fe4000fffe13f */
[----:B------:R-:W-:Y:S01]  /*0f50*/  UIMAD UR4, UR15, UR14, UR4 ;  /* 0x0000000e0f0472a4 */ /* 0x000fe2000f8e0204 */
[----:B------:R-:W-:Y:S01]  /*0f60*/  ULDC UR28, c[0x0][0x148] ;  /* 0x00005200001c7ab9 */ /* 0x000fe20000000800 */
[----:B------:R-:W-:Y:S01]  /*0f70*/  ULDC UR24, c[0x0][0x648] ;  /* 0x0001920000187ab9 */ /* 0x000fe20000000800 */
[----:B------:R-:W-:Y:S01]  /*0f80*/  ULDC UR25, c[0x0][0x638] ;  /* 0x00018e0000197ab9 */ /* 0x000fe20000000800 */
[----:B------:R-:W-:Y:S01]  /*0f90*/  UMOV UR12, UR27 ;  /* 0x0000001b000c7c82 */ /* 0x000fe20008000000 */
[----:B------:R-:W-:Y:S07]  /*0fa0*/  @!P0 BRA `(.L_x_11) ;  /* 0x0000000000308947 */ /* 0x000fee0003800000 */
[----:B------:R-:W-:Y:S02]  /*0fb0*/  ULDC UR16, c[0x0][0x64c] ;  /* 0x0001930000107ab9 */ /* 0x000fe40000000800 */
        /* <DEDUP_REMOVED lines=8> */
[----:B------:R-:W-:-:S07]  /*1040*/  UIMAD.WIDE.U32.X UR6, UR21, UR7, UR16, UP1 ;  /* 0x00000007150672a5 */ /* 0x000fce00088e0410 */
[----:B------:R-:W-:Y:S01]  /*1050*/  UMOV UR12, UR6 ;  /* 0x00000006000c7c82 */ /* 0x000fe20008000000 */
[----:B------:R-:W-:-:S05]  /*1060*/  UMOV UR13, UR7 ;  /* 0x00000007000d7c82 */ /* 0x000fca0008000000 */
.L_x_11:
[----:B------:R-:W-:Y:S01]  /*1070*/  UISETP.NE.AND UP1, UPT, UR45, URZ, UPT ;  /* 0x0000003f2d00728c */ /* 0x000fe2000bf25270 */
[----:B------:R-:W-:Y:S01]  /*1080*/  IMAD.MOV.U32 R0, RZ, RZ, 0x1 ;  /* 0x00000001ff007424 */ /* 0x000fe200078e00ff */
[----:B------:R-:W-:Y:S01]  /*1090*/  USHF.R.U64 UR6, UR12, UR24, UR13 ;  /* 0x000000180c067299 */ /* 0x000fe2000800120d */
[----:B------:R-:W-:Y:S01]  /*10a0*/  IMAD.U32 R19, RZ, RZ, UR5 ;  /* 0x00000005ff137e24 */ /* 0x000fe2000f8e00ff */
[----:B------:R-:W-:Y:S02]  /*10b0*/  ULOP3.LUT UR20, UR26, UR20, URZ, 0xc0, !UPT ;  /* 0x000000141a147292 */ /* 0x000fe4000f8ec03f */
[----:B------:R-:W-:Y:S02]  /*10c0*/  UIADD3 UR7, -UR6, URZ, URZ ;  /* 0x0000003f06077290 */ /* 0x000fe4000fffe13f */
[----:B------:R-:W-:Y:S02]  /*10d0*/  UIMAD UR19, UR19, UR6, UR20 ;  /* 0x00000006131372a4 */ /* 0x000fe4000f8e0214 */
[----:B------:R-:W-:-:S02]  /*10e0*/  ULOP3.LUT UR11, UR22, UR11, URZ, 0xc0, !UPT ;  /* 0x0000000b160b7292 */ /* 0x000fc4000f8ec03f */
[----:B------:R-:W-:Y:S02]  /*10f0*/  @UP1 UIMAD UR4, UR28, UR23, UR9 ;  /* 0x000000171c0412a4 */ /* 0x000fe4000f8e0209 */
[----:B------:R-:W-:-:S03]  /*1100*/  UIMAD UR6, UR7, UR25, UR27 ;  /* 0x00000019070672a4 */ /* 0x000fc6000f8e021b */
[----:B------:R-:W-:Y:S01]  /*1110*/  ULDC UR7, c[0x0][0x610] ;  /* 0x0001840000077ab9 */ /* 0x000fe20000000800 */
[----:B------:R-:W-:Y:S02]  /*1120*/  UIMAD UR6, UR6, UR10, UR11 ;  /* 0x0000000a060672a4 */ /* 0x000fe4000f8e020b */
[----:B------:R-:W-:-:S04]  /*1130*/  UIMAD UR4, UR19, UR7, UR4 ;  /* 0x00000007130472a4 */ /* 0x000fc8000f8e0204 */
[----:B------:R-:W-:Y:S02]  /*1140*/  USEL UR7, UR6, UR4, !UP1 ;  /* 0x0000000406077287 */ /* 0x000fe4000c800000 */
[----:B------:R-:W-:-:S04]  /*1150*/  USEL UR4, UR4, UR6, !UP1 ;  /* 0x0000000604047287 */ /* 0x000fc8000c800000 */
[----:B------:R-:W-:Y:S02]  /*1160*/  IMAD.U32 R2, RZ, RZ, UR7 ;  /* 0x00000007ff027e24 */ /* 0x000fe4000f8e00ff */
[----:B------:R-:W-:-:S07]  /*1170*/  IMAD.U32 R18, RZ, RZ, UR4 ;  /* 0x00000004ff127e24 */ /* 0x000fce000f8e00ff */
.L_x_9:
[----:B------:R-:W-:Y:S02]  /*1180*/  ULDC UR4, c[0x0][0x28c] ;  /* 0x0000a30000047ab9 */ /* 0x000fe40000000800 */
[----:B------:R-:W-:-:S04]  /*1190*/  UIADD3 UR4, UR4, 0xff, URZ ;  /* 0x000000ff04047890 */ /* 0x000fc8000fffe03f */
[----:B------:R-:W-:-:S04]  /*11a0*/  USHF.R.S32.HI UR5, URZ, 0x1f, UR4 ;  /* 0x0000001f3f057899 */ /* 0x000fc80008011404 */
[----:B------:R-:W-:-:S04]  /*11b0*/  ULEA.HI UR5, UR5, UR4, URZ, 0x8 ;  /* 0x0000000405057291 */ /* 0x000fc8000f8f403f */
[----:B------:R-:W-:Y:S01]  /*11c0*/  USHF.R.S32.HI UR38, URZ, 0x8, UR5 ;  /* 0x000000083f267899 */ /* 0x000fe20008011405 */
[----:B------:R-:W-:Y:S11]  /*11d0*/  @!P1 BRA `(.L_x_12) ;  /* 0x00000060004c9947 */ /* 0x000ff60003800000 */
[----:B------:R-:W-:-:S06]  /*11e0*/  UISETP.GT.U32.AND UP1, UPT, UR18, 0x1, UPT ;  /* 0x000000011200788c */ /* 0x000fcc000bf24070 */
[----:B------:R-:W-:-:S13]  /*11f0*/  PLOP3.LUT P0, PT, PT, PT, UP1, 0x80, 0x0 ;  /* 0x000000000000781c */ /* 0x000fda0003f0f018 */
[----:B------:R-:W-:Y:S05]  /*1200*/  @P0 EXIT ;  /* 0x000000000000094d */ /* 0x000fea0003800000 */
.L_x_13:
[----:B------:R-:W-:-:S08]  /*1210*/  NOP ;  /* 0x0000000000007918 */ /* 0x000fd00000000000 */
[----:B------:R-:W0:Y:S02]  /*1220*/  USETMAXREG.TRY_ALLOC.CTAPOOL UP1, 0xe8 ;  /* 0x000000e8000079c8 */ /* 0x000e240008020600 */
[----:B0-----:R-:W-:-:S13]  /*1230*/  PLOP3.LUT P0, PT, PT, PT, UP1, 0x80, 0x0 ;  /* 0x000000000000781c */ /* 0x001fda0003f0f018 */
[----:B------:R-:W-:Y:S05]  /*1240*/  @!P0 BRA `(.L_x_13) ;  /* 0xfffffffc00f08947 */ /* 0x000fea000383ffff */
[----:B------:R-:W-:-:S13]  /*1250*/  LOP3.LUT P0, RZ, R0, 0xff, RZ, 0xc0, !PT ;  /* 0x000000ff00ff7812 */ /* 0x000fda000780c0ff */
[----:B------:R-:W-:Y:S05]  /*1260*/  @!P0 EXIT ;  /* 0x000000000000894d */ /* 0x000fea0003800000 */
[----:B------:R-:W-:Y:S01]  /*1270*/  SHF.R.S32.HI R0, RZ, 0x1f, R3 ;  /* 0x0000001fff007819 */ /* 0x000fe20000011403 */
[----:B------:R-:W0:Y:S01]  /*1280*/  S2UR UR5, SR_CgaCtaId ;  /* 0x00000000000579c3 */ /* 0x000e220000008800 */
[----:B------:R-:W-:Y:S01]  /*1290*/  UMOV UR40, 0x400 ;  /* 0x0000040000287882 */ /* 0x000fe20000000000 */
[----:B------:R-:W-:Y:S01]  /*12a0*/  USHF.R.U32.HI UR4, URZ, 0x1, UR38 ;  /* 0x000000013f047899 */ /* 0x000fe20008011626 */
[CC--:B------:R-:W-:Y:S01]  /*12b0*/  LEA.HI R4, R0.reuse, R3.reuse, RZ, 0x2 ;  /* 0x0000000300047211 */ /* 0x0c0fe200078f10ff */
[----:B------:R-:W-:Y:S01]  /*12c0*/  ULOP3.LUT UR44, UR38, 0x1, URZ, 0xc0, !UPT ;  /* 0x00000001262c7892 */ /* 0x000fe2000f8ec03f */
[----:B------:R-:W-:Y:S01]  /*12d0*/  LEA.HI R0, R0, R3, RZ, 0x5 ;  /* 0x0000000300007211 */ /* 0x000fe200078f28ff */
[----:B------:R-:W-:Y:S01]  /*12e0*/  ULDC.64 UR10, c[0x0][0x288] ;  /* 0x0000a200000a7ab9 */ /* 0x000fe20000000a00 */
[--C-:B------:R-:W-:Y:S01]  /*12f0*/  SHF.R.S32.HI R88, RZ, 0x2, R4.reuse ;  /* 0x00000002ff587819 */ /* 0x100fe20000011404 */
[----:B------:R-:W1:Y:S01]  /*1300*/  LDC.64 R6, c[0x0][0x5c8] ;  /* 0x00017200ff067b82 */ /* 0x000e620000000a00 */
[----:B------:R-:W-:Y:S01]  /*1310*/  SHF.R.S32.HI R5, RZ, 0x1f, R4 ;  /* 0x0000001fff057819 */ /* 0x000fe20000011404 */
[----:B------:R-:W-:Y:S01]  /*1320*/  UISETP.LT.AND UP1, UPT, UR38, 0x1, UPT ;  /* 0x000000012600788c */ /* 0x000fe2000bf21270 */
[----:B------:R-:W-:Y:S01]  /*1330*/  LOP3.LUT R4, R4, 0xfffffffc, RZ, 0xc0, !PT ;  /* 0xfffffffc04047812 */ /* 0x000fe200078ec0ff */
[----:B------:R-:W-:Y:S01]  /*1340*/  ULOP3.LUT UR4, UR4, 0x1, URZ, 0xc0, !UPT ;  /* 0x0000000104047892 */ /* 0x000fe2000f8ec03f */
[----:B------:R-:W-:Y:S01]  /*1350*/  LEA.HI R5, R5, R88, RZ, 0x3 ;  /* 0x0000005805057211 */ /* 0x000fe200078f18ff */
[----:B------:R-:W-:Y:S01]  /*1360*/  ULDC UR43, c[0x0][0x658] ;  /* 0x00019600002b7ab9 */ /* 0x000fe20000000800 */
[----:B------:R-:W-:Y:S01]  /*1370*/  UMOV UR6, 0xffffffff ;  /* 0xffffffff00067882 */ /* 0x000fe20000000000 */
[----:B------:R-:W-:Y:S01]  /*1380*/  IMAD.IADD R4, R3, 0x1, -R4 ;  /* 0x0000000103047824 */ /* 0x000fe200078e0a04 */
[----:B------:R-:W-:Y:S01]  /*1390*/  LOP3.LUT R5, R5, 0xfffffff8, RZ, 0xc0, !PT ;  /* 0xfffffff805057812 */ /* 0x000fe200078ec0ff */
[----:B------:R-:W-:Y:S01]  /*13a0*/  IMAD.U32 R3, RZ, RZ, UR10 ;  /* 0x0000000aff037e24 */ /* 0x000fe2000f8e00ff */
[----:B------:R-:W-:Y:S01]  /*13b0*/  ULDC UR8, c[0x0][0x284] ;  /* 0x0000a10000087ab9 */ /* 0x000fe20000000800 */
[----:B------:R-:W-:Y:S01]  /*13c0*/  IMAD.SHL.U32 R90, R4, 0x2, RZ ;  /* 0x00000002045a7824 */ /* 0x000fe200078e00ff */
[----:B------:R-:W-:Y:S01]  /*13d0*/  USEL UR44, UR44, URZ, !UP0 ;  /* 0x0000003f2c2c7287 */ /* 0x000fe2000c000000 */
[----:B------:R-:W-:Y:S01]  /*13e0*/  IMAD.IADD R88, R88, 0x1, -R5 ;  /* 0x0000000158587824 */ /* 0x000fe200078e0a05 */
[----:B------:R-:W-:Y:S01]  /*13f0*/  SHF.R.S32.HI R5, RZ, 0x5, R0 ;  /* 0x00000005ff057819 */ /* 0x000fe20000011400 */
[----:B------:R-:W-:Y:S01]  /*1400*/  VIADD R0, R95, 0xffffffff ;  /* 0xffffffff5f007836 */ /* 0x000fe20000000000 */
[----:B0-----:R-:W-:Y:S01]  /*1410*/  ULEA UR40, UR5, UR40, 0x18 ;  /* 0x0000002805287291 */ /* 0x001fe2000f8ec03f */
[----:B------:R-:W-:Y:S01]  /*1420*/  IMAD R94, R4, -0x2, R3 ;  /* 0xfffffffe045e7824 */ /* 0x000fe200078e0203 */
[--C-:B------:R-:W-:Y:S01]  /*1430*/  SHF.R.S32.HI R89, RZ, 0x1f, R88.reuse ;  /* 0x0000001fff597819 */ /* 0x100fe20000011458 */
[C-C-:B------:R-:W-:Y:S01]  /*1440*/  IMAD R97, R5.reuse, -0x10, -R88.reuse ;  /* 0xfffffff005617824 */ /* 0x140fe200078e0a58 */
[C---:B------:R-:W-:Y:S01]  /*1450*/  ISETP.NE.AND P0, PT, R0.reuse, RZ, PT ;  /* 0x000000ff0000720c */ /* 0x040fe20003f05270 */
[----:B------:R-:W-:Y:S01]  /*1460*/  IMAD.SHL.U32 R0, R0, 0x8, RZ ;  /* 0x0000000800007824 */ /* 0x000fe200078e00ff */
[----:B------:R-:W-:Y:S01]  /*1470*/  UIADD3 UR50, UR40, 0x30, URZ ;  /* 0x0000003028327890 */ /* 0x000fe2000fffe03f */
[----:B------:R-:W-:Y:S01]  /*1480*/  IMAD.WIDE R88, R5, 0x10, R88 ;  /* 0x0000001005587825 */ /* 0x000fe200078e0258 */
[----:B------:R-:W-:Y:S01]  /*1490*/  USEL UR46, UR38, 0x1, UP1 ;  /* 0x00000001262e7887 */ /* 0x000fe20008800000 */
[----:B-1----:R-:W-:Y:S01]  /*14a0*/  SHF.L.U64.HI R92, R6, 0x3, R7 ;  /* 0x00000003065c7819 */ /* 0x002fe20000010207 */
[----:B------:R-:W-:Y:S01]  /*14b0*/  USHF.L.U32 UR6, UR6, UR43, URZ ;  /* 0x0000002b06067299 */ /* 0x000fe2000800063f */
[----:B------:R-:W-:Y:S01]  /*14c0*/  LOP3.LUT R0, R0, 0x8, RZ, 0xc0, !PT ;  /* 0x0000000800007812 */ /* 0x000fe200078ec0ff */
[----:B------:R-:W-:Y:S01]  /*14d0*/  UISETP.EQ.U32.AND UP0, UPT, UR4, 0x1, !UP0 ;  /* 0x000000010400788c */ /* 0x000fe2000c702070 */
[----:B------:R-:W-:Y:S01]  /*14e0*/  IMAD.SHL.U32 R93, R6, 0x8, RZ ;  /* 0x00000008065d7824 */ /* 0x000fe200078e00ff */
[----:B------:R-:W-:Y:S01]  /*14f0*/  SEL R98, RZ, 0x1, P0 ;  /* 0x00000001ff627807 */ /* 0x000fe20000000000 */
[----:B------:R-:W-:Y:S01]  /*1500*/  VIADD R97, R97, UR8 ;  /* 0x0000000861617c36 */ /* 0x000fe20008000000 */
[----:B------:R-:W-:Y:S01]  /*1510*/  LEA R95, R95, UR50, 0x3 ;  /* 0x000000325f5f7c11 */ /* 0x000fe2000f8e18ff */
[----:B------:R-:W-:Y:S01]  /*1520*/  ULDC UR42, c[0x0][0x600] ;  /* 0x00018000002a7ab9 */ /* 0x000fe20000000800 */
[C---:B------:R-:W-:Y:S01]  /*1530*/  LOP3.LUT R99, R0.reuse, 0x8, RZ, 0x3c, !PT ;  /* 0x0000000800637812 */ /* 0x040fe200078e3cff */
[----:B------:R-:W-:Y:S01]  /*1540*/  UMOV UR7, 0x1 ;  /* 0x0000000100077882 */ /* 0x000fe20000000000 */
[----:B------:R-:W-:Y:S01]  /*1550*/  LOP3.LUT R96, R0, 0x18, RZ, 0x3c, !PT ;  /* 0x0000001800607812 */ /* 0x000fe200078e3cff */
[----:B------:R-:W-:Y:S01]  /*1560*/  ULOP3.LUT UR49, UR39, 0x1, URZ, 0xfc, !UPT ;  /* 0x0000000127317892 */ /* 0x000fe2000f8efc3f */
[----:B------:R-:W-:Y:S01]  /*1570*/  SHF.R.S32.HI R91, RZ, 0x1f, R90 ;  /* 0x0000001fff5b7819 */ /* 0x000fe2000001145a */
[----:B------:R-:W-:-:S02]  /*1580*/  USHF.L.U64.HI UR36, UR54, 0x1, UR37 ;  /* 0x0000000136247899 */ /* 0x000fc40008010225 */
[----:B------:R-:W-:Y:S02]  /*1590*/  UIADD3 UR41, UR11, 0x1fe, URZ ;  /* 0x000001fe0b297890 */ /* 0x000fe4000fffe03f */
[----:B------:R-:W-:Y:S02]  /*15a0*/  UIADD3 UR42, UR42, -0x1, URZ ;  /* 0xffffffff2a2a7890 */ /* 0x000fe4000fffe03f */
[----:B------:R-:W-:Y:S02]  /*15b0*/  USHF.L.U32 UR43, UR7, UR43, URZ ;  /* 0x0000002b072b7299 */ /* 0x000fe4000800063f */
[----:B------:R-:W-:Y:S02]  /*15c0*/  UIADD3 UR46, -UR46, UR38, URZ ;  /* 0x000000262e2e7290 */ /* 0x000fe4000fffe13f */
[----:B------:R-:W-:Y:S02]  /*15d0*/  ULOP3.LUT UR47, URZ, UR6, URZ, 0x33, !UPT ;  /* 0x000000063f2f7292 */ /* 0x000fe4000f8e333f */
[----:B------:R-:W-:-:S12]  /*15e0*/  USEL UR48, URZ, 0x1, !UP0 ;  /* 0x000000013f307887 */ /* 0x000fd8000c000000 */
.L_x_161:
[----:B------:R-:W-:-:S04]  /*15f0*/  SHF.L.U32 R0, R98, 0x1f, RZ ;  /* 0x0000001f62007819 */ /* 0x000fc800000006ff */
[----:B------:R-:W0:Y:S02]  /*1600*/  SYNCS.PHASECHK.TRANS64.TRYWAIT P0, [R95+URZ+-0x8], R0 ;  /* 0xfffff8005f0075a7 */ /* 0x000e24000800017f */
[----:B012345:R-:W-:Y:S05]  /*1610*/  @!P0 BRA `(.L_x_14) ;  /* 0x0000006c00748947 */ /* 0x03ffea0003800000 */
.L_x_181:
[----:B------:R-:W-:Y:S02]  /*1620*/  ULDC UR4, c[0x0][0x28c] ;  /* 0x0000a30000047ab9 */ /* 0x000fe40000000800 */
[----:B------:R-:W-:-:S13]  /*1630*/  ISETP.LT.AND P0, PT, RZ, UR4, PT ;  /* 0x00000004ff007c0c */ /* 0x000fda000bf01270 */
[----:B------:R-:W-:Y:S05]  /*1640*/  @P0 BRA `(.L_x_15) ;  /* 0x0000000000400947 */ /* 0x000fea0003800000 */
[----:B0-----:R-:W-:Y:S01]  /*1650*/  MOV R0, 0x0 ;  /* 0x0000000000007802 */ /* 0x001fe20000000f00 */
[----:B------:R-:W-:Y:S01]  /*1660*/  ULDC.64 UR4, c[0x4][0x68] ;  /* 0x01001a0000047ab9 */ /* 0x000fe20000000a00 */
[----:B------:R-:W-:Y:S01]  /*1670*/  ULDC.64 UR6, c[0x4][0x8] ;  /* 0x0100020000067ab9 */ /* 0x000fe20000000a00 */
[----:B------:R-:W-:Y:S01]  /*1680*/  IMAD.U32 R4, RZ, RZ, UR4 ;  /* 0x00000004ff047e24 */ /* 0x000fe2000f8e00ff */
[----:B------:R0:W1:Y:S01]  /*1690*/  LDC.64 R14, c[0x4][R0] ;  /* 0x01000000000e7b82 */ /* 0x0000620000000a00 */
[----:B------:R-:W-:Y:S01]  /*16a0*/  IMAD.U32 R5, RZ, RZ, UR5 ;  /* 0x00000005ff057e24 */ /* 0x000fe2000f8e00ff */
[----:B------:R-:W-:Y:S01]  /*16b0*/  ULDC.64 UR4, c[0x4][0x70] ;  /* 0x01001c0000047ab9 */ /* 0x000fe20000000a00 */
[----:B------:R-:W-:Y:S02]  /*16c0*/  IMAD.U32 R10, RZ, RZ, UR6 ;  /* 0x00000006ff0a7e24 */ /* 0x000fe4000f8e00ff */
[----:B------:R-:W-:Y:S02]  /*16d0*/  IMAD.U32 R6, RZ, RZ, UR4 ;  /* 0x00000004ff067e24 */ /* 0x000fe4000f8e00ff */
[----:B------:R-:W-:-:S02]  /*16e0*/  IMAD.U32 R7, RZ, RZ, UR5 ;  /* 0x00000005ff077e24 */ /* 0x000fc4000f8e00ff */
[----:B------:R-:W-:Y:S02]  /*16f0*/  IMAD.U32 R11, RZ, RZ, UR7 ;  /* 0x00000007ff0b7e24 */ /* 0x000fe4000f8e00ff */
[----:B------:R-:W-:Y:S02]  /*1700*/  IMAD.MOV.U32 R8, RZ, RZ, 0x1e1 ;  /* 0x000001e1ff087424 */ /* 0x000fe400078e00ff */
[----:B------:R-:W-:Y:S02]  /*1710*/  IMAD.MOV.U32 R12, RZ, RZ, 0x1 ;  /* 0x00000001ff0c7424 */ /* 0x000fe400078e00ff */
[----:B0-----:R-:W-:-:S07]  /*1720*/  IMAD.MOV.U32 R13, RZ, RZ, RZ ;  /* 0x000000ffff0d7224 */ /* 0x001fce00078e00ff */
[----:B------:R-:W-:-:S07]  /*1730*/  LEPC R20, `(.L_x_15) ;  /* 0x000000001014794e */ /* 0x000fce0000000000 */
[----:B-1---5:R-:W-:Y:S05]  /*1740*/  CALL.ABS.NOINC R14 ;  /* 0x000000000e007343 */ /* 0x022fea0003c00000 */
.L_x_15:
[----:B0-----:R-:W-:-:S05]  /*1750*/  IMAD.U32 R0, RZ, RZ, UR49 ;  /* 0x00000031ff007e24 */ /* 0x001fca000f8e00ff */
[----:B------:R-:W-:-:S13]  /*1760*/  ISETP.NE.AND P0, PT, R0, 0x3, PT ;  /* 0x000000030000780c */ /* 0x000fda0003f05270 */
[----:B------:R-:W-:Y:S05]  /*1770*/  @!P0 BRA `(.L_x_16) ;  /* 0x0000000000048947 */ /* 0x000fea0003800000 */
[----:B------:R-:W-:Y:S01]  /*1780*/  BPT.TRAP 0x1 ;  /* 0x000000040000795c */ /* 0x000fe20000300000 */
.L_x_16:
[----:B------:R-:W-:Y:S02]  /*1790*/  IMAD.U32 R3, RZ, RZ, UR44 ;  /* 0x0000002cff037e24 */ /* 0x000fe4000f8e00ff */
[----:B------:R-:W-:-:S03]  /*17a0*/  IMAD.U32 R0, RZ, RZ, UR48 ;  /* 0x00000030ff007e24 */ /* 0x000fc6000f8e00ff */
[----:B------:R-:W-:Y:S02]  /*17b0*/  LEA R3, R3, UR40, 0x3 ;  /* 0x0000002803037c11 */ /* 0x000fe4000f8e18ff */
[----:B------:R-:W-:-:S04]  /*17c0*/  SHF.L.U32 R0, R0, 0x1f, RZ ;  /* 0x0000001f00007819 */ /* 0x000fc800000006ff */
[----:B------:R0:W1:Y:S01]  /*17d0*/  SYNCS.PHASECHK.TRANS64.TRYWAIT P1, [R3+URZ], R0 ;  /* 0x00000000030075a7 */ /* 0x000062000802017f */
[----:B------:R-:W-:Y:S05]  /*17e0*/  @!P0 BRA `(.L_x_17) ;  /* 0x0000000000048947 */ /* 0x000fea0003800000 */
[----:B------:R-:W-:Y:S01]  /*17f0*/  BPT.TRAP 0x1 ;  /* 0x000000040000795c */ /* 0x000fe20000300000 */
.L_x_17:
[----:B------:R-:W-:-:S05]  /*1800*/  IMAD.U32 R4, RZ, RZ, UR46 ;  /* 0x0000002eff047e24 */ /* 0x000fca000f8e00ff */
[----:B------:R-:W-:Y:S01]  /*1810*/  ISETP.GE.AND P2, PT, R4, 0x1, PT ;  /* 0x000000010400780c */ /* 0x000fe20003f46270 */
[----:B-1----:R-:W-:-:S12]  /*1820*/  @P1 BRA `(.L_x_18) ;  /* 0x0000000000081947 */ /* 0x002fd80003800000 */
[----:B------:R-:W1:Y:S02]  /*1830*/  SYNCS.PHASECHK.TRANS64.TRYWAIT P1, [R3+URZ], R0 ;  /* 0x00000000030075a7 */ /* 0x000e64000802017f */
[----:B-1----:R-:W-:Y:S05]  /*1840*/  @!P1 BRA `(.L_x_19) ;  /* 0x0000006800fc9947 */ /* 0x002fea0003800000 */
.L_x_18:
[----:B------:R-:W-:Y:S05]  /*1850*/  WARPSYNC.ALL ;  /* 0x0000000000007948 */ /* 0x000fea0003800000 */
[----:B------:R-:W-:Y:S01]  /*1860*/  UIADD3 UR4, UR40, 0x100, URZ ;  /* 0x0000010028047890 */ /* 0x000fe2000fffe03f */
[----:B------:R-:W-:Y:S01]  /*1870*/  WARPGROUP.ARRIVE ;  /* 0x00000000000079c5 */ /* 0x000fe20000000000 */
[----:B------:R-:W-:Y:S02]  /*1880*/  UIADD3 UR5, UR40, 0x10100, URZ ;  /* 0x0001010028057890 */ /* 0x000fe4000fffe03f */
[----:B------:R-:W-:Y:S02]  /*1890*/  USHF.R.U32.HI UR4, URZ, 0x4, UR4 ;  /* 0x000000043f047899 */ /* 0x000fe40008011604 */
[----:B------:R-:W-:-:S02]  /*18a0*/  USHF.R.U32.HI UR5, URZ, 0x4, UR5 ;  /* 0x000000043f057899 */ /* 0x000fc40008011605 */
[----:B------:R-:W-:Y:S02]  /*18b0*/  ULOP3.LUT UR4, UR4, 0x3fff, URZ, 0xc0, !UPT ;  /* 0x00003fff04047892 */ /* 0x000fe4000f8ec03f */
[----:B------:R-:W-:Y:S02]  /*18c0*/  ULOP3.LUT UR5, UR5, 0x3fff, URZ, 0xc0, !UPT ;  /* 0x00003fff05057892 */ /* 0x000fe4000f8ec03f */
[----:B------:R-:W-:Y:S02]  /*18d0*/  ULOP3.LUT UR8, UR4, 0x10000, URZ, 0xfc, !UPT ;  /* 0x0001000004087892 */ /* 0x000fe4000f8efc3f */
[----:B------:R-:W-:Y:S02]  /*18e0*/  ULOP3.LUT UR9, UR5, 0x10000, URZ, 0xfc, !UPT ;  /* 0x0001000005097892 */ /* 0x000fe4000f8efc3f */
[----:B------:R-:W-:Y:S02]  /*18f0*/  ULEA UR11, UR44, UR8, 0xb ;  /* 0x000000082c0b7291 */ /* 0x000fe4000f8e583f */
[----:B------:R-:W-:Y:S01]  /*1900*/  ULEA UR10, UR44, UR9, 0xc ;  /* 0x000000092c0a7291 */ /* 0x000fe2000f8e603f */
[----:B------:R-:W-:Y:S01]  /*1910*/  UMOV UR5, 0x40000040 ;  /* 0x4000004000057882 */ /* 0x000fe20000000000 */
[----:B------:R-:W-:-:S03]  /*1920*/  UMOV UR7, 0x40000040 ;  /* 0x4000004000077882 */ /* 0x000fc60000000000 */
[----:B------:R-:W-:Y:S02]  /*1930*/  UMOV UR4, UR11 ;  /* 0x0000000b00047c82 */ /* 0x000fe40008000000 */
[----:B------:R-:W-:Y:S02]  /*1940*/  UMOV UR6, UR10 ;  /* 0x0000000a00067c82 */ /* 0x000fe40008000000 */
[----:B------:R-:W-:Y:S01]  /*1950*/  HGMMA.64x128x16.F32 R24, gdesc[UR4], RZ, !UPT, gsb0 ;  /* 0x01e00000041879f0 */ /* 0x000fe2000c0008ff */
[----:B------:R-:W-:Y:S02]  /*1960*/  UIADD3 UR4, UR11, 0x2, URZ ;  /* 0x000000020b047890 */ /* 0x000fe4000fffe03f */
[----:B------:R-:W-:Y:S01]  /*1970*/  UIADD3 UR6, UR10, 0x2, URZ ;  /* 0x000000020a067890 */ /* 0x000fe2000fffe03f */
[----:B------:R-:W-:Y:S01]  /*1980*/  UMOV UR5, 0x40000040 ;  /* 0x4000004000057882 */ /* 0x000fe20000000000 */
[----:B------:R-:W-:Y:S01]  /*1990*/  UMOV UR7, 0x40000040 ;  /* 0x4000004000077882 */ /* 0x000fe20000000000 */
[----:B------:R-:W-:-:S02]  /*19a0*/  WARPGROUP.DEPBAR.LE gsb0, 0x0 ;  /* 0x00008000000079c5 */ /* 0x000fc40000010000 */
[----:B------:R-:W-:-:S06]  /*19b0*/  WARPGROUP.ARRIVE ;  /* 0x00000000000079c5 */ /* 0x000fcc0000000000 */
[----:B------:R-:W-:Y:S01]  /*19c0*/  HGMMA.64x128x16.F32 R24, gdesc[UR4], R24, gsb0 ;  /* 0x01e00000041879f0 */ /* 0x000fe20008000818 */
[----:B------:R-:W-:Y:S02]  /*19d0*/  UIADD3 UR4, UR11, 0x4, URZ ;  /* 0x000000040b047890 */ /* 0x000fe4000fffe03f */
[----:B------:R-:W-:Y:S01]  /*19e0*/  UIADD3 UR6, UR10, 0x4, URZ ;  /* 0x000000040a067890 */ /* 0x000fe2000fffe03f */
[----:B------:R-:W-:Y:S01]  /*19f0*/  UMOV UR5, 0x40000040 ;  /* 0x4000004000057882 */ /* 0x000fe20000000000 */
[----:B------:R-:W-:Y:S01]  /*1a00*/  UMOV UR7, 0x40000040 ;  /* 0x4000004000077882 */ /* 0x000fe20000000000 */
[----:B------:R-:W-:Y:S02]  /*1a10*/  WARPGROUP.DEPBAR.LE gsb0, 0x0 ;  /* 0x00008000000079c5 */ /* 0x000fe40000010000 */
        /* <DEDUP_REMOVED lines=92> */
[----:B------:R-:W-:Y:S03]  /*1fe0*/  HGMMA.64x128x16.F32 R24, gdesc[UR4], R24, gsb0 ;  /* 0x01e00000041879f0 */ /* 0x000fe60008000818 */
[----:B------:R-:W-:Y:S02]  /*1ff0*/  WARPGROUP.DEPBAR.LE gsb0, 0x0 ;  /* 0x00008000000079c5 */ /* 0x000fe40000010000 */
[----:B------:R-:W-:Y:S05]  /*2000*/  @!P2 BRA `(.L_x_20) ;  /* 0x000000080064a947 */ /* 0x000fea0003800000 */
[----:B------:R-:W-:Y:S01]  /*2010*/  UIADD3 UR11, UR44, 0x1, URZ ;  /* 0x000000012c0b7890 */ /* 0x000fe2000fffe03f */
[----:B01----:R-:W-:Y:S01]  /*2020*/  IMAD.U32 R0, RZ, RZ, UR46 ;  /* 0x0000002eff007e24 */ /* 0x003fe2000f8e00ff */
[----:B------:R-:W-:Y:S02]  /*2030*/  UMOV UR10, UR44 ;  /* 0x0000002c000a7c82 */ /* 0x000fe40008000000 */
[----:B------:R-:W-:-:S04]  /*2040*/  UISETP.NE.AND UP0, UPT, UR11, 0x2, UPT ;  /* 0x000000020b00788c */ /* 0x000fc8000bf05270 */
[----:B------:R-:W-:Y:S02]  /*2050*/  USEL UR4, URZ, 0x1, UP0 ;  /* 0x000000013f047887 */ /* 0x000fe40008000000 */
[----:B------:R-:W-:Y:S02]  /*2060*/  USEL UR11, UR11, URZ, UP0 ;  /* 0x0000003f0b0b7287 */ /* 0x000fe40008000000 */
[----:B------:R-:W-:-:S06]  /*2070*/  ULOP3.LUT UR4, UR48, UR4, URZ, 0x3c, !UPT ;  /* 0x0000000430047292 */ /* 0x000fcc000f8e3c3f */
[----:B------:R-:W-:-:S07]  /*2080*/  IMAD.U32 R5, RZ, RZ, UR4 ;  /* 0x00000004ff057e24 */ /* 0x000fce000f8e00ff */
.L_x_27:
[----:B01----:R-:W-:Y:S05]  /*2090*/  @!P0 BRA `(.L_x_21) ;  /* 0x0000000000048947 */ /* 0x003fea0003800000 */
[----:B------:R-:W-:Y:S01]  /*20a0*/  BPT.TRAP 0x1 ;  /* 0x000000040000795c */ /* 0x000fe20000300000 */
.L_x_21:
[----:B------:R-:W-:Y:S01]  /*20b0*/  ULEA UR4, UR11, UR40, 0x3 ;  /* 0x000000280b047291 */ /* 0x000fe2000f8e183f */
[----:B------:R-:W-:-:S08]  /*20c0*/  SHF.L.U32 R3, R5, 0x1f, RZ ;  /* 0x0000001f05037819 */ /* 0x000fd000000006ff */
[----:B------:R0:W1:Y:S01]  /*20d0*/  SYNCS.PHASECHK.TRANS64.TRYWAIT P1, [UR4], R3 ;  /* 0x00000003ff0075a7 */ /* 0x0000620008020144 */
[----:B------:R-:W-:Y:S05]  /*20e0*/  @!P0 BRA `(.L_x_22) ;  /* 0x0000000000048947 */ /* 0x000fea0003800000 */
[----:B------:R-:W-:Y:S01]  /*20f0*/  BPT.TRAP 0x1 ;  /* 0x000000040000795c */ /* 0x000fe20000300000 */
.L_x_22:
[----:B-1----:R-:W-:Y:S05]  /*2100*/  @P1 BRA `(.L_x_23) ;  /* 0x0000000000081947 */ /* 0x002fea0003800000 */
[----:B------:R-:W1:Y:S02]  /*2110*/  SYNCS.PHASECHK.TRANS64.TRYWAIT P1, [UR4], R3 ;  /* 0x00000003ff0075a7 */ /* 0x000e640008020144 */
[----:B-1----:R-:W-:Y:S05]  /*2120*/  @!P1 BRA `(.L_x_24) ;  /* 0x0000006000d89947 */ /* 0x002fea0003800000 */
.L_x_23:
[----:B------:R-:W-:Y:S01]  /*2130*/  ULEA UR12, UR11, UR9, 0xc ;  /* 0x000000090b0c7291 */ /* 0x000fe2000f8e603f */
[----:B------:R-:W-:Y:S01]  /*2140*/  WARPGROUP.ARRIVE ;  /* 0x00000000000079c5 */ /* 0x000fe20000000000 */
[----:B------:R-:W-:Y:S01]  /*2150*/  ULEA UR13, UR11, UR8, 0xb ;  /* 0x000000080b0d7291 */ /* 0x000fe2000f8e583f */
[----:B------:R-:W-:Y:S01]  /*2160*/  UMOV UR7, 0x40000040 ;  /* 0x4000004000077882 */ /* 0x000fe20000000000 */
[----:B------:R-:W-:-:S03]  /*2170*/  UMOV UR5, 0x40000040 ;  /* 0x4000004000057882 */ /* 0x000fc60000000000 */
[----:B------:R-:W-:Y:S02]  /*2180*/  UMOV UR6, UR12 ;  /* 0x0000000c00067c82 */ /* 0x000fe40008000000 */
[----:B------:R-:W-:Y:S02]  /*2190*/  UMOV UR4, UR13 ;  /* 0x0000000d00047c82 */ /* 0x000fe40008000000 */
[----:B------:R-:W-:Y:S01]  /*21a0*/  HGMMA.64x128x16.F32 R24, gdesc[UR4], R24, gsb0 ;  /* 0x01e00000041879f0 */ /* 0x000fe20008000818 */
        /* <DEDUP_REMOVED lines=107> */
[----:B------:R-:W-:Y:S01]  /*2860*/  BPT.TRAP 0x1 ;  /* 0x000000040000795c */ /* 0x000fe20000300000 */
.L_x_25:
[----:B------:R-:W-:Y:S02]  /*2870*/  UISETP.GT.U32.AND UP0, UPT, UR39, 0x1, UPT ;  /* 0x000000012700788c */ /* 0x000fe4000bf04070 */
[----:B------:R-:W-:-:S04]  /*2880*/  ULEA UR4, UR10, UR40, 0x3 ;  /* 0x000000280a047291 */ /* 0x000fc8000f8e183f */
[----:B------:R-:W-:Y:S01]  /*2890*/  UIADD3 UR4, UR4, 0x10, URZ ;  /* 0x0000001004047890 */ /* 0x000fe2000fffe03f */
[----:B------:R-:W-:-:S03]  /*28a0*/  PLOP3.LUT P1, PT, PT, PT, UP0, 0x80, 0x0 ;  /* 0x000000000000781c */ /* 0x000fc60003f2f008 */
[----:B------:R-:W-:-:S09]  /*28b0*/  UPRMT UR4, URZ, 0x654, UR4 ;  /* 0x000006543f047896 */ /* 0x000fd20008000004 */
[----:B------:R-:W-:Y:S01]  /*28c0*/  SYNCS.ARRIVE.TRANS64.RED.A1T0 RZ, [UR4], RZ ;  /* 0x000000ffffff79a7 */ /* 0x000fe20008100404 */
[----:B------:R-:W-:Y:S05]  /*28d0*/  @P1 BRA `(.L_x_26) ;  /* 0x0000000000041947 */ /* 0x000fea0003800000 */
[----:B------:R-:W-:Y:S01]  /*28e0*/  BPT.TRAP 0x1 ;  /* 0x000000040000795c */ /* 0x000fe20000300000 */
.L_x_26:
[----:B------:R-:W-:Y:S01]  /*28f0*/  UIADD3 UR11, UR11, 0x1, URZ ;  /* 0x000000010b0b7890 */ /* 0x000fe2000fffe03f */
[C---:B------:R-:W-:Y:S01]  /*2900*/  ISETP.GT.AND P1, PT, R0.reuse, 0x1, PT ;  /* 0x000000010000780c */ /* 0x040fe20003f24270 */
[----:B------:R-:W-:Y:S01]  /*2910*/  UIADD3 UR10, UR10, 0x1, URZ ;  /* 0x000000010a0a7890 */ /* 0x000fe2000fffe03f */
[----:B------:R-:W-:Y:S01]  /*2920*/  VIADD R0, R0, 0xffffffff ;  /* 0xffffffff00007836 */ /* 0x000fe20000000000 */
[----:B------:R-:W-:Y:S02]  /*2930*/  UISETP.NE.AND UP0, UPT, UR11, 0x2, UPT ;  /* 0x000000020b00788c */ /* 0x000fe4000bf05270 */
[----:B------:R-:W-:Y:S02]  /*2940*/  UISETP.NE.AND UP1, UPT, UR10, 0x2, UPT ;  /* 0x000000020a00788c */ /* 0x000fe4000bf25270 */
[----:B------:R-:W-:Y:S02]  /*2950*/  USEL UR4, URZ, 0x1, UP0 ;  /* 0x000000013f047887 */ /* 0x000fe40008000000 */
[----:B------:R-:W-:-:S02]  /*2960*/  USEL UR11, UR11, URZ, UP0 ;  /* 0x0000003f0b0b7287 */ /* 0x000fc40008000000 */
[----:B------:R-:W-:Y:S02]  /*2970*/  USEL UR10, UR10, URZ, UP1 ;  /* 0x0000003f0a0a7287 */ /* 0x000fe40008800000 */
[----:B------:R-:W-:Y:S01]  /*2980*/  LOP3.LUT R5, R5, UR4, RZ, 0x3c, !PT ;  /* 0x0000000405057c12 */ /* 0x000fe2000f8e3cff */
[----:B------:R-:W-:Y:S09]  /*2990*/  @P1 BRA `(.L_x_27) ;  /* 0xfffffff400bc1947 */ /* 0x000ff2000383ffff */
.L_x_20:
[----:B01----:R-:W0:Y:S01]  /*29a0*/  LDC R0, c[0x0][0x28c] ;  /* 0x0000a300ff007b82 */ /* 0x003e220000000800 */
[----:B------:R1:W-:Y:S01]  /*29b0*/  SYNCS.ARRIVE.TRANS64.A1T0 RZ, [R99+UR50], RZ ;  /* 0x000000ff63ff79a7 */ /* 0x0003e20008100032 */
[----:B0-----:R-:W-:-:S13]  /*29c0*/  ISETP.GE.AND P1, PT, R0, 0x1, PT ;  /* 0x000000010000780c */ /* 0x001fda0003f26270 */
[----:B-1----:R-:W-:Y:S05]  /*29d0*/  @!P1 BRA `(.L_x_28) ;  /* 0x0000000000309947 */ /* 0x002fea0003800000 */
[----:B------:R-:W-:Y:S05]  /*29e0*/  @!P0 BRA `(.L_x_29) ;  /* 0x0000000000048947 */ /* 0x000fea0003800000 */
[----:B------:R-:W-:Y:S01]  /*29f0*/  BPT.TRAP 0x1 ;  /* 0x000000040000795c */ /* 0x000fe20000300000 */
.L_x_29:
[----:B------:R-:W-:Y:S02]  /*2a00*/  UIADD3 UR4, UR46, UR44, URZ ;  /* 0x0000002c2e047290 */ /* 0x000fe4000fffe03f */
[----:B------:R-:W-:Y:S02]  /*2a10*/  UISETP.GT.U32.AND UP0, UPT, UR39, 0x1, UPT ;  /* 0x000000012700788c */ /* 0x000fe4000bf04070 */
[----:B------:R-:W-:-:S04]  /*2a20*/  USHF.L.U32 UR4, UR4, 0x3, URZ ;  /* 0x0000000304047899 */ /* 0x000fc8000800063f */
[----:B------:R-:W-:Y:S01]  /*2a30*/  ULOP3.LUT UR4, UR4, 0x8, URZ, 0xc0, !UPT ;  /* 0x0000000804047892 */ /* 0x000fe2000f8ec03f */
[----:B------:R-:W-:-:S03]  /*2a40*/  PLOP3.LUT P0, PT, PT, PT, UP0, 0x80, 0x0 ;  /* 0x000000000000781c */ /* 0x000fc60003f0f008 */
[----:B------:R-:W-:-:S04]  /*2a50*/  UIADD3 UR4, UR40, 0x10, UR4 ;  /* 0x0000001028047890 */ /* 0x000fc8000fffe004 */
[----:B------:R-:W-:-:S09]  /*2a60*/  UPRMT UR4, URZ, 0x654, UR4 ;  /* 0x000006543f047896 */ /* 0x000fd20008000004 */
[----:B------:R-:W-:Y:S01]  /*2a70*/  SYNCS.ARRIVE.TRANS64.RED.A1T0 RZ, [UR4], RZ ;  /* 0x000000ffffff79a7 */ /* 0x000fe20008100404 */
[----:B------:R-:W-:Y:S05]  /*2a80*/  @P0 BRA `(.L_x_28) ;  /* 0x0000000000040947 */ /* 0x000fea0003800000 */
[----:B------:R-:W-:Y:S01]  /*2a90*/  BPT.TRAP 0x1 ;  /* 0x000000040000795c */ /* 0x000fe20000300000 */
.L_x_28:
[----:B------:R-:W-:Y:S02]  /*2aa0*/  SHF.L.U32 R0, R98, 0x1f, RZ ;  /* 0x0000001f62007819 */ /* 0x000fe400000006ff */
[----:B------:R-:W-:Y:S02]  /*2ab0*/  SHF.R.S32.HI R9, RZ, 0x1f, R19 ;  /* 0x0000001fff097819 */ /* 0x000fe40000011413 */
[----:B------:R-:W0:Y:S02]  /*2ac0*/  SYNCS.PHASECHK.TRANS64.TRYWAIT P0, [R95+URZ+0x8], R0 ;  /* 0x000008005f0075a7 */ /* 0x000e24000800017f */
[----:B0-----:R-:W-:Y:S05]  /*2ad0*/  @!P0 BRA `(.L_x_30) ;  /* 0x0000005800848947 */ /* 0x001fea0003800000 */
.L_x_182:
[----:B------:R-:W-:Y:S01]  /*2ae0*/  ULDC.64 UR4, c[0x0][0x5d0] ;  /* 0x0001740000047ab9 */ /* 0x000fe20000000a00 */
[----:B------:R-:W-:Y:S01]  /*2af0*/  ULDC UR6, c[0x0][0x284] ;  /* 0x0000a10000067ab9 */ /* 0x000fe20000000800 */
[----:B0-----:R-:W-:Y:S02]  /*2b00*/  IMAD R0, R9, UR4, RZ ;  /* 0x0000000409007c24 */ /* 0x001fe4000f8e02ff */
[----:B------:R-:W-:Y:S02]  /*2b10*/  IMAD.SHL.U32 R10, R2, 0x80, RZ ;  /* 0x00000080020a7824 */ /* 0x000fe400078e00ff */
[C---:B------:R-:W-:Y:S02]  /*2b20*/  IMAD R5, R19.reuse, UR5, R0 ;  /* 0x0000000513057c24 */ /* 0x040fe4000f8e0200 */
[----:B------:R-:W-:Y:S01]  /*2b30*/  IMAD.SHL.U32 R0, R18, 0x40, RZ ;  /* 0x0000004012007824 */ /* 0x000fe200078e00ff */
[----:B------:R-:W-:Y:S01]  /*2b40*/  SHF.R.S32.HI R11, RZ, 0x1f, R10 ;  /* 0x0000001fff0b7819 */ /* 0x000fe2000001140a */
[----:B------:R-:W-:Y:S01]  /*2b50*/  IMAD.WIDE.U32 R2, R19, UR4, R90 ;  /* 0x0000000413027c25 */ /* 0x000fe2000f8e005a */
[----:B------:R-:W-:-:S02]  /*2b60*/  ULDC.64 UR4, c[0x0][0x5c8] ;  /* 0x0001720000047ab9 */ /* 0x000fc40000000a00 */
[----:B------:R-:W-:Y:S01]  /*2b70*/  ISETP.GE.AND P0, PT, R0, UR6, PT ;  /* 0x0000000600007c0c */ /* 0x000fe2000bf06270 */
[----:B------:R-:W-:Y:S01]  /*2b80*/  ULDC UR6, c[0x0][0x288] ;  /* 0x0000a20000067ab9 */ /* 0x000fe20000000800 */
[----:B------:R-:W-:Y:S01]  /*2b90*/  IADD3 R2, P1, R10, R2, RZ ;  /* 0x000000020a027210 */ /* 0x000fe20007f3e0ff */
[----:B------:R-:W-:Y:S01]  /*2ba0*/  IMAD.WIDE R14, R18, 0x40, R88 ;  /* 0x00000040120e7825 */ /* 0x000fe200078e0258 */
[----:B------:R-:W-:Y:S02]  /*2bb0*/  ISETP.GE.OR P0, PT, R10, UR6, P0 ;  /* 0x000000060a007c0c */ /* 0x000fe40008706670 */
[----:B------:R-:W-:Y:S01]  /*2bc0*/  IADD3.X R3, R11, R3, R5, P1, !PT ;  /* 0x000000030b037210 */ /* 0x000fe20000ffe405 */
[----:B------:R-:W-:-:S04]  /*2bd0*/  IMAD R7, R15, UR4, RZ ;  /* 0x000000040f077c24 */ /* 0x000fc8000f8e02ff */
[C---:B------:R-:W-:Y:S02]  /*2be0*/  IMAD R7, R14.reuse, UR5, R7 ;  /* 0x000000050e077c24 */ /* 0x040fe4000f8e0207 */
[----:B------:R-:W-:-:S04]  /*2bf0*/  IMAD.WIDE.U32 R20, R14, UR4, R2 ;  /* 0x000000040e147c25 */ /* 0x000fc8000f8e0002 */
[----:B------:R-:W-:Y:S05]  /*2c00*/  @P0 BRA `(.L_x_31) ;  /* 0x0000003c00e00947 */ /* 0x000fea0003800000 */
[----:B-----5:R-:W-:Y:S01]  /*2c10*/  FSETP.NEU.AND P1, PT, R23, RZ, PT ;  /* 0x000000ff1700720b */ /* 0x020fe20003f2d000 */
[----:B------:R-:W-:Y:S01]  /*2c20*/  IMAD.IADD R18, R94, 0x1, -R10 ;  /* 0x000000015e127824 */ /* 0x000fe200078e0a0a */
[----:B------:R-:W-:Y:S01]  /*2c30*/  BSSY B0, `(.L_x_31) ;  /* 0x00003f5000007945 */ /* 0x000fe20003800000 */
[----:B------:R-:W-:Y:S02]  /*2c40*/  IMAD.IADD R0, R97, 0x1, -R0 ;  /* 0x0000000161007824 */ /* 0x000fe400078e0a00 */
[----:B------:R-:W-:Y:S01]  /*2c50*/  IMAD.IADD R7, R21, 0x1, R7 ;  /* 0x0000000115077824 */ /* 0x000fe200078e0207 */
[----:B------:R-:W-:-:S04]  /*2c60*/  ISETP.GT.AND P0, PT, R18, RZ, PT ;  /* 0x000000ff1200720c */ /* 0x000fc80003f04270 */
[----:B------:R-:W-:-:S03]  /*2c70*/  ISETP.GT.AND P2, PT, R0, RZ, P0 ;  /* 0x000000ff0000720c */ /* 0x000fc60000744270 */
[----:B------:R-:W-:Y:S10]  /*2c80*/  @!P1 BRA `(.L_x_32) ;  /* 0x0000002c00249947 */ /* 0x000ff40003800000 */
[----:B------:R-:W0:Y:S01]  /*2c90*/  LDC.64 R100, c[0x0][0x5b8] ;  /* 0x00016e00ff647b82 */ /* 0x000e220000000a00 */
[----:B------:R-:W-:-:S07]  /*2ca0*/  ULDC.64 UR4, c[0x0][0x5c0] ;  /* 0x0001700000047ab9 */ /* 0x000fce0000000a00 */
[----:B------:R-:W1:Y:S08]  /*2cb0*/  LDC.64 R104, c[0x0][0x5b0] ;  /* 0x00016c00ff687b82 */ /* 0x000e700000000a00 */
[----:B------:R-:W2:Y:S01]  /*2cc0*/  LDC.64 R106, c[0x0][0x5a8] ;  /* 0x00016a00ff6a7b82 */ /* 0x000ea20000000a00 */
[-C--:B0-----:R-:W-:Y:S02]  /*2cd0*/  IMAD R4, R9, R100.reuse, RZ ;  /* 0x0000006409047224 */ /* 0x081fe400078e02ff */
[----:B------:R-:W-:-:S04]  /*2ce0*/  IMAD.WIDE.U32 R2, R19, R100, R90 ;  /* 0x0000006413027225 */ /* 0x000fc800078e005a */
[----:B------:R-:W-:Y:S01]  /*2cf0*/  IMAD R101, R19, R101, R4 ;  /* 0x0000006513657224 */ /* 0x000fe200078e0204 */
[----:B------:R-:W-:Y:S01]  /*2d00*/  IADD3 R4, P1, R10, R2, RZ ;  /* 0x000000020a047210 */ /* 0x000fe20007f3e0ff */
[----:B-1----:R-:W-:-:S03]  /*2d10*/  IMAD R2, R15, R104, RZ ;  /* 0x000000680f027224 */ /* 0x002fc600078e02ff */
[----:B------:R-:W-:Y:S01]  /*2d20*/  IADD3.X R5, R11, R3, R101, P1, !PT ;  /* 0x000000030b057210 */ /* 0x000fe20000ffe465 */
[C---:B------:R-:W-:Y:S02]  /*2d30*/  IMAD R103, R14.reuse, R105, R2 ;  /* 0x000000690e677224 */ /* 0x040fe400078e0202 */
[----:B------:R-:W-:-:S04]  /*2d40*/  IMAD.WIDE.U32 R2, R14, R104, R4 ;  /* 0x000000680e027225 */ /* 0x000fc800078e0004 */
[----:B------:R-:W-:Y:S01]  /*2d50*/  IMAD.IADD R3, R3, 0x1, R103 ;  /* 0x0000000103037824 */ /* 0x000fe200078e0267 */
[----:B--2---:R-:W-:-:S04]  /*2d60*/  LEA R8, P1, R2, R106, 0x1 ;  /* 0x0000006a02087211 */ /* 0x004fc800078208ff */
[----:B------:R-:W-:-:S05]  /*2d70*/  LEA.HI.X R9, R2, R107, R3, 0x1, P1 ;  /* 0x0000006b02097211 */ /* 0x000fca00008f0c03 */
[----:B------:R-:W2:Y:S01]  /*2d80*/  @P2 LDG.E.LTC128B.U16 R21, desc[UR52][R8.64] ;  /* 0x0000003408152981 */ /* 0x000ea2000c1e1520 */
[----:B------:R-:W-:Y:S01]  /*2d90*/  IMAD.WIDE.U32 R2, R14, R104, R10 ;  /* 0x000000680e027225 */ /* 0x000fe200078e000a */
[----:B------:R-:W-:Y:S02]  /*2da0*/  BSSY B1, `(.L_x_33) ;  /* 0x0000015000017945 */ /* 0x000fe40003800000 */
[----:B------:R-:W-:-:S04]  /*2db0*/  IADD3 R12, P1, R90, R2, RZ ;  /* 0x000000025a0c7210 */ /* 0x000fc80007f3e0ff */
[----:B------:R-:W-:Y:S02]  /*2dc0*/  IADD3.X R13, R91, R103, R3, P1, !PT ;  /* 0x000000675b0d7210 */ /* 0x000fe40000ffe403 */
[----:B------:R-:W-:Y:S01]  /*2dd0*/  LEA R6, P1, R20, UR4, 0x1 ;  /* 0x0000000414067c11 */ /* 0x000fe2000f8208ff */
[----:B------:R-:W-:-:S03]  /*2de0*/  IMAD.WIDE.U32 R12, R19, R100, R12 ;  /* 0x00000064130c7225 */ /* 0x000fc600078e000c */
[----:B------:R-:W-:Y:S02]  /*2df0*/  LEA.HI.X R7, R20, UR5, R7, 0x1, P1 ;  /* 0x0000000514077c11 */ /* 0x000fe400088f0c07 */
[----:B------:R-:W-:-:S04]  /*2e00*/  ISETP.GT.AND P1, PT, R18, 0x1, PT ;  /* 0x000000011200780c */ /* 0x000fc80003f24270 */
[----:B------:R-:W-:Y:S01]  /*2e10*/  ISETP.GT.AND P3, PT, R0, RZ, P1 ;  /* 0x000000ff0000720c */ /* 0x000fe20000f64270 */
[----:B--2---:R-:W-:-:S05]  /*2e20*/  HADD2.F32 R2, -RZ, R21.H0_H0 ;  /* 0x20000015ff027230 */ /* 0x004fca0000004100 */
[----:B------:R-:W-:Y:S01]  /*2e30*/  FMUL R3, R2, R23 ;  /* 0x0000001702037220 */ /* 0x000fe20000400000 */
[----:B------:R-:W-:-:S03]  /*2e40*/  LEA R2, P4, R12, R106, 0x1 ;  /* 0x0000006a0c027211 */ /* 0x000fc600078808ff */
[----:B------:R-:W-:-:S05]  /*2e50*/  FFMA R3, R24, R22, R3 ;  /* 0x0000001618037223 */ /* 0x000fca0000000003 */
[----:B------:R-:W-:Y:S01]  /*2e60*/  F2FP.F16.F32.PACK_AB R8, RZ, R3 ;  /* 0x00000003ff08723e */ /* 0x000fe200000000ff */
[----:B------:R-:W-:-:S03]  /*2e70*/  IMAD.IADD R3, R101, 0x1, R13 ;  /* 0x0000000165037824 */ /* 0x000fc600078e020d */
[----:B------:R-:W-:Y:S01]  /*2e80*/  PRMT R9, R8, 0x7610, R9 ;  /* 0x0000761008097816 */ /* 0x000fe20000000009 */
[----:B------:R-:W-:Y:S01]  /*2e90*/  IMAD.SHL.U32 R8, R104, 0x8, RZ ;  /* 0x0000000868087824 */ /* 0x000fe200078e00ff */
[----:B------:R-:W-:-:S03]  /*2ea0*/  LEA.HI.X R3, R12, R107, R3, 0x1, P4 ;  /* 0x0000006b0c037211 */ /* 0x000fc600020f0c03 */
[----:B------:R0:W-:Y:S02]  /*2eb0*/  @P2 STG.E.U16 desc[UR52][R6.64], R9 ;  /* 0x0000000906002986 */ /* 0x0001e4000c101534 */
[----:B0-----:R-:W-:Y:S01]  /*2ec0*/  SHF.L.U64.HI R9, R104, 0x3, R105 ;  /* 0x0000000368097819 */ /* 0x001fe20000010269 */
[----:B------:R-:W-:Y:S06]  /*2ed0*/  @!P3 BRA `(.L_x_34) ;  /* 0x000000000004b947 */ /* 0x000fec0003800000 */
[----:B------:R0:W5:Y:S02]  /*2ee0*/  LDG.E.LTC128B.U16 R21, desc[UR52][R2.64+0x2] ;  /* 0x0000023402157981 */ /* 0x000164000c1e1520 */
.L_x_34:
[----:B------:R-:W-:Y:S05]  /*2ef0*/  BSYNC B1 ;  /* 0x0000000000017941 */ /* 0x000fea0003800000 */
.L_x_33:
[----:B------:R-:W-:Y:S01]  /*2f00*/  IMAD.WIDE.U32 R8, R14, R104, R8 ;  /* 0x000000680e087225 */ /* 0x000fe200078e0008 */
[----:B------:R-:W-:-:S03]  /*2f10*/  ISETP.GT.AND P0, PT, R0, 0x8, P0 ;  /* 0x000000080000780c */ /* 0x000fc60000704270 */
[----:B-----5:R-:W-:Y:S01]  /*2f20*/  HADD2.F32 R12, -RZ, R21.H0_H0 ;  /* 0x20000015ff0c7230 */ /* 0x020fe20000004100 */
[----:B------:R-:W-:Y:S01]  /*2f30*/  IADD3 R4, P2, R4, R8, RZ ;  /* 0x0000000804047210 */ /* 0x000fe20007f5e0ff */
[----:B------:R-:W-:-:S03]  /*2f40*/  IMAD.IADD R103, R103, 0x1, R9 ;  /* 0x0000000167677824 */ /* 0x000fc600078e0209 */
[----:B------:R-:W-:Y:S01]  /*2f50*/  FMUL R12, R12, R23 ;  /* 0x000000170c0c7220 */ /* 0x000fe20000400000 */
[----:B------:R-:W-:-:S03]  /*2f60*/  IMAD.X R5, R103, 0x1, R5, P2 ;  /* 0x0000000167057824 */ /* 0x000fc600010e0605 */
[----:B------:R-:W-:Y:S01]  /*2f70*/  FFMA R25, R25, R22, R12 ;  /* 0x0000001619197223 */ /* 0x000fe2000000000c */
[----:B------:R-:W-:-:S04]  /*2f80*/  LEA R12, P2, R4, R106, 0x1 ;  /* 0x0000006a040c7211 */ /* 0x000fc800078408ff */
[----:B------:R-:W-:Y:S01]  /*2f90*/  LEA.HI.X R13, R4, R107, R5, 0x1, P2 ;  /* 0x0000006b040d7211 */ /* 0x000fe200010f0c05 */
[----:B------:R-:W-:Y:S01]  /*2fa0*/  @P3 IMAD.MOV.U32 R4, RZ, RZ, R6 ;  /* 0x000000ffff043224 */ /* 0x000fe200078e0006 */
[----:B------:R-:W-:Y:S01]  /*2fb0*/  F2FP.F16.F32.PACK_AB R25, RZ, R25 ;  /* 0x00000019ff19723e */ /* 0x000fe200000000ff */
[----:B------:R-:W-:-:S05]  /*2fc0*/  @P3 IMAD.MOV.U32 R5, RZ, RZ, R7 ;  /* 0x000000ffff053224 */ /* 0x000fca00078e0007 */
[----:B------:R1:W-:Y:S04]  /*2fd0*/  @P3 STG.E.U16 desc[UR52][R4.64+0x2], R25 ;  /* 0x0000021904003986 */ /* 0x0003e8000c101534 */
[----:B------:R-:W2:Y:S01]  /*2fe0*/  @P0 LDG.E.LTC128B.U16 R21, desc[UR52][R12.64] ;  /* 0x000000340c150981 */ /* 0x000ea2000c1e1520 */
[----:B------:R-:W-:Y:S01]  /*2ff0*/  IADD3 R10, P2, P3, R90, R8, R10 ;  /* 0x000000085a0a7210 */ /* 0x000fe20007b5e00a */
[----:B------:R-:W-:Y:S01]  /*3000*/  BSSY B1, `(.L_x_35) ;  /* 0x0000011000017945 */ /* 0x000fe20003800000 */
[----:B------:R-:W-:Y:S02]  /*3010*/  SHF.L.U64.HI R15, R93, 0x1, R92 ;  /* 0x000000015d0f7819 */ /* 0x000fe4000001025c */
[----:B------:R-:W-:Y:S02]  /*3020*/  IADD3.X R11, R91, R103, R11, P2, P3 ;  /* 0x000000675b0b7210 */ /* 0x000fe400017e640b */
[----:B------:R-:W-:Y:S01]  /*3030*/  ISETP.GT.AND P1, PT, R0, 0x8, P1 ;  /* 0x000000080000780c */ /* 0x000fe20000f24270 */
[----:B------:R-:W-:-:S04]  /*3040*/  IMAD.WIDE.U32 R10, R19, R100, R10 ;  /* 0x00000064130a7225 */ /* 0x000fc800078e000a */
[----:B------:R-:W-:Y:S01]  /*3050*/  IMAD.IADD R11, R101, 0x1, R11 ;  /* 0x00000001650b7824 */ /* 0x000fe200078e020b */
[----:B-1----:R-:W-:-:S04]  /*3060*/  LEA R4, P3, R10, R106, 0x1 ;  /* 0x0000006a0a047211 */ /* 0x002fc800078608ff */
[----:B------:R-:W-:Y:S01]  /*3070*/  LEA.HI.X R5, R10, R107, R11, 0x1, P3 ;  /* 0x0000006b0a057211 */ /* 0x000fe200018f0c0b */
[----:B--2---:R-:W-:-:S05]  /*3080*/  HADD2.F32 R8, -RZ, R21.H0_H0 ;  /* 0x20000015ff087230 */ /* 0x004fca0000004100 */
[----:B------:R-:W-:Y:S01]  /*3090*/  FMUL R9, R8, R23 ;  /* 0x0000001708097220 */ /* 0x000fe20000400000 */
[----:B------:R-:W-:-:S03]  /*30a0*/  LEA R8, P2, R93, R6, 0x1 ;  /* 0x000000065d087211 */ /* 0x000fc600078408ff */
[----:B------:R-:W-:-:S05]  /*30b0*/  FFMA R9, R26, R22, R9 ;  /* 0x000000161a097223 */ /* 0x000fca0000000009 */
[----:B------:R-:W-:Y:S01]  /*30c0*/  F2FP.F16.F32.PACK_AB R12, RZ, R9 ;  /* 0x00000009ff0c723e */ /* 0x000fe200000000ff */
[----:B------:R-:W-:-:S05]  /*30d0*/  IMAD.X R9, R15, 0x1, R7, P2 ;  /* 0x000000010f097824 */ /* 0x000fca00010e0607 */
[----:B------:R1:W-:Y:S01]  /*30e0*/  @P0 STG.E.U16 desc[UR52][R8.64], R12 ;  /* 0x0000000c08000986 */ /* 0x0003e2000c101534 */
[----:B------:R-:W-:Y:S05]  /*30f0*/  @!P1 BRA `(.L_x_36) ;  /* 0x0000000000049947 */ /* 0x000fea0003800000 */
[----:B------:R2:W5:Y:S02]  /*3100*/  LDG.E.LTC128B.U16 R21, desc[UR52][R4.64+0x2] ;  /* 0x0000023404157981 */ /* 0x000564000c1e1520 */
.L_x_36:
[----:B------:R-:W-:Y:S05]  /*3110*/  BSYNC B1 ;  /* 0x0000000000017941 */ /* 0x000fea0003800000 */
.L_x_35:
[----:B-----5:R-:W-:Y:S01]  /*3120*/  HADD2.F32 R10, -RZ, R21.H0_H0 ;  /* 0x20000015ff0a7230 */ /* 0x020fe20000004100 */
[----:B------:R-:W-:Y:S01]  /*3130*/  ISETP.GT.AND P0, PT, R18, 0x8, PT ;  /* 0x000000081200780c */ /* 0x000fe20003f04270 */
[----:B------:R-:W-:Y:S03]  /*3140*/  BSSY B1, `(.L_x_37) ;  /* 0x0000008000017945 */ /* 0x000fe60003800000 */
[----:B------:R-:W-:Y:S01]  /*3150*/  FMUL R10, R10, R23 ;  /* 0x000000170a0a7220 */ /* 0x000fe20000400000 */
[----:B------:R-:W-:-:S03]  /*3160*/  ISETP.GT.AND P2, PT, R0, RZ, P0 ;  /* 0x000000ff0000720c */ /* 0x000fc60000744270 */
[----:B------:R-:W-:-:S05]  /*3170*/  FFMA R10, R27, R22, R10 ;  /* 0x000000161b0a7223 */ /* 0x000fca000000000a */
[----:B------:R-:W-:-:S05]  /*3180*/  F2FP.F16.F32.PACK_AB R10, RZ, R10 ;  /* 0x0000000aff0a723e */ /* 0x000fca00000000ff */
[----:B------:R3:W-:Y:S01]  /*3190*/  @P1 STG.E.U16 desc[UR52][R8.64+0x2], R10 ;  /* 0x0000020a08001986 */ /* 0x0007e2000c101534 */
[----:B------:R-:W-:Y:S05]  /*31a0*/  @!P2 BRA `(.L_x_38) ;  /* 0x000000000004a947 */ /* 0x000fea0003800000 */
[----:B------:R4:W5:Y:S02]  /*31b0*/  LDG.E.LTC128B.U16 R21, desc[UR52][R2.64+0x10] ;  /* 0x0000103402157981 */ /* 0x000964000c1e1520 */
.L_x_38:
[----:B------:R-:W-:Y:S05]  /*31c0*/  BSYNC B1 ;  /* 0x0000000000017941 */ /* 0x000fea0003800000 */
.L_x_37:
[----:B---3-5:R-:W-:Y:S01]  /*31d0*/  HADD2.F32 R10, -RZ, R21.H0_H0 ;  /* 0x20000015ff0a7230 */ /* 0x028fe20000004100 */
        /* <DEDUP_REMOVED lines=9> */
.L_x_40:
[----:B------:R-:W-:Y:S05]  /*3270*/  BSYNC B1 ;  /* 0x0000000000017941 */ /* 0x000fea0003800000 */
.L_x_39:
[----:B-----5:R-:W-:Y:S01]  /*3280*/  HADD2.F32 R10, -RZ, R21.H0_H0 ;  /* 0x20000015ff0a7230 */ /* 0x020fe20000004100 */
[----:B------:R-:W-:Y:S01]  /*3290*/  ISETP.GT.AND P0, PT, R0, 0x8, P0 ;  /* 0x000000080000780c */ /* 0x000fe20000704270 */
[----:B------:R-:W-:Y:S03]  /*32a0*/  BSSY B1, `(.L_x_41) ;  /* 0x0000007000017945 */ /* 0x000fe60003800000 */
[----:B------:R-:W-:-:S04]  /*32b0*/  FMUL R10, R10, R23 ;  /* 0x000000170a0a7220 */ /* 0x000fc80000400000 */
[----:B------:R-:W-:-:S05]  /*32c0*/  FFMA R10, R29, R22, R10 ;  /* 0x000000161d0a7223 */ /* 0x000fca000000000a */
[----:B------:R-:W-:-:S05]  /*32d0*/  F2FP.F16.F32.PACK_AB R10, RZ, R10 ;  /* 0x0000000aff0a723e */ /* 0x000fca00000000ff */
[----:B------:R0:W-:Y:S01]  /*32e0*/  @P3 STG.E.U16 desc[UR52][R6.64+0x12], R10 ;  /* 0x0000120a06003986 */ /* 0x0001e2000c101534 */
[----:B------:R-:W-:Y:S05]  /*32f0*/  @!P0 BRA `(.L_x_42) ;  /* 0x0000000000048947 */ /* 0x000fea0003800000 */
[----:B------:R0:W5:Y:S02]  /*3300*/  LDG.E.LTC128B.U16 R21, desc[UR52][R4.64+0x10] ;  /* 0x0000103404157981 */ /* 0x000164000c1e1520 */
.L_x_42:
[----:B------:R-:W-:Y:S05]  /*3310*/  BSYNC B1 ;  /* 0x0000000000017941 */ /* 0x000fea0003800000 */
.L_x_41:
[----:B0----5:R-:W-:Y:S01]  /*3320*/  HADD2.F32 R10, -RZ, R21.H0_H0 ;  /* 0x20000015ff0a7230 */ /* 0x021fe20000004100 */
[----:B------:R-:W-:Y:S01]  /*3330*/  ISETP.GT.AND P1, PT, R0, 0x8, P1 ;  /* 0x000000080000780c */ /* 0x000fe20000f24270 */
[----:B------:R-:W-:Y:S03]  /*3340*/  BSSY B1, `(.L_x_43) ;  /* 0x0000007000017945 */ /* 0x000fe60003800000 */
[----:B---3--:R-:W-:-:S04]  /*3350*/  FMUL R11, R10, R23 ;  /* 0x000000170a0b7220 */ /* 0x008fc80000400000 */
[----:B------:R-:W-:-:S05]  /*3360*/  FFMA R11, R30, R22, R11 ;  /* 0x000000161e0b7223 */ /* 0x000fca000000000b */
[----:B------:R-:W-:-:S05]  /*3370*/  F2FP.F16.F32.PACK_AB R11, RZ, R11 ;  /* 0x0000000bff0b723e */ /* 0x000fca00000000ff */
[----:B------:R0:W-:Y:S01]  /*3380*/  @P0 STG.E.U16 desc[UR52][R8.64+0x10], R11 ;  /* 0x0000100b08000986 */ /* 0x0001e2000c101534 */
[----:B------:R-:W-:Y:S05]  /*3390*/  @!P1 BRA `(.L_x_44) ;  /* 0x0000000000049947 */ /* 0x000fea0003800000 */
[----:B------:R3:W5:Y:S02]  /*33a0*/  LDG.E.LTC128B.U16 R21, desc[UR52][R4.64+0x12] ;  /* 0x0000123404157981 */ /* 0x000764000c1e1520 */
.L_x_44:
[----:B------:R-:W-:Y:S05]  /*33b0*/  BSYNC B1 ;  /* 0x0000000000017941 */ /* 0x000fea0003800000 */
.L_x_43:
        /* <DEDUP_REMOVED lines=10> */
.L_x_46:
[----:B------:R-:W-:Y:S05]  /*3460*/  BSYNC B1 ;  /* 0x0000000000017941 */ /* 0x000fea0003800000 */
.L_x_45:
[----:B0----5:R-:W-:Y:S01]  /*3470*/  HADD2.F32 R10, -RZ, R21.H0_H0 ;  /* 0x20000015ff0a7230 */ /* 0x021fe20000004100 */
        /* <DEDUP_REMOVED lines=9> */
.L_x_48:
[----:B------:R-:W-:Y:S05]  /*3510*/  BSYNC B1 ;  /* 0x0000000000017941 */ /* 0x000fea0003800000 */
.L_x_47:
        /* <DEDUP_REMOVED lines=9> */
.L_x_50:
[----:B------:R-:W-:Y:S05]  /*35b0*/  BSYNC B1 ;  /* 0x0000000000017941 */ /* 0x000fea0003800000 */
.L_x_49:
[----:B0----5:R-:W-:Y:S01]  /*35c0*/  HADD2.F32 R10, -RZ, R21.H0_H0 ;  /* 0x20000015ff0a7230 */ /* 0x021fe20000004100 */
        /* <DEDUP_REMOVED lines=8> */
.L_x_52:
[----:B------:R-:W-:Y:S05]  /*3650*/  BSYNC B1 ;  /* 0x0000000000017941 */ /* 0x000fea0003800000 */
.L_x_51:
        /* <DEDUP_REMOVED lines=10> */
.L_x_54:
[----:B------:R-:W-:Y:S05]  /*3700*/  BSYNC B1 ;  /* 0x0000000000017941 */ /* 0x000fea0003800000 */
.L_x_53:
        /* <DEDUP_REMOVED lines=10> */
.L_x_56:
[----:B------:R-:W-:Y:S05]  /*37b0*/  BSYNC B1 ;  /* 0x0000000000017941 */ /* 0x000fea0003800000 */
.L_x_55:
        /* <DEDUP_REMOVED lines=9> */
.L_x_58:
[----:B------:R-:W-:Y:S05]  /*3850*/  BSYNC B1 ;  /* 0x0000000000017941 */ /* 0x000fea0003800000 */
.L_x_57:
        /* <DEDUP_REMOVED lines=9> */
.L_x_60:
[----:B------:R-:W-:Y:S05]  /*38f0*/  BSYNC B1 ;  /* 0x0000000000017941 */ /* 0x000fea0003800000 */
.L_x_59:
        /* <DEDUP_REMOVED lines=10> */
.L_x_62:
[----:B------:R-:W-:Y:S05]  /*39a0*/  BSYNC B1 ;  /* 0x0000000000017941 */ /* 0x000fea0003800000 */
.L_x_61:
        /* <DEDUP_REMOVED lines=10> */
.L_x_64:
[----:B------:R-:W-:Y:S05]  /*3a50*/  BSYNC B1 ;  /* 0x0000000000017941 */ /* 0x000fea0003800000 */
.L_x_63:
        /* <DEDUP_REMOVED lines=9> */
.L_x_66:
[----:B------:R-:W-:Y:S05]  /*3af0*/  BSYNC B1 ;  /* 0x0000000000017941 */ /* 0x000fea0003800000 */
.L_x_65:
        /* <DEDUP_REMOVED lines=9> */
.L_x_68:
[----:B------:R-:W-:Y:S05]  /*3b90*/  BSYNC B1 ;  /* 0x0000000000017941 */ /* 0x000fea0003800000 */
.L_x_67:
        /* <DEDUP_REMOVED lines=10> */
.L_x_70:
[----:B------:R-:W-:Y:S05]  /*3c40*/  BSYNC B1 ;  /* 0x0000000000017941 */ /* 0x000fea0003800000 */
.L_x_69:
        /* <DEDUP_REMOVED lines=10> */
.L_x_72:
[----:B------:R-:W-:Y:S05]  /*3cf0*/  BSYNC B1 ;  /* 0x0000000000017941 */ /* 0x000fea0003800000 */
.L_x_71:
        /* <DEDUP_REMOVED lines=9> */
.L_x_74:
[----:B------:R-:W-:Y:S05]  /*3d90*/  BSYNC B1 ;  /* 0x0000000000017941 */ /* 0x000fea0003800000 */
.L_x_73:
        /* <DEDUP_REMOVED lines=9> */
.L_x_76:
[----:B------:R-:W-:Y:S05]  /*3e30*/  BSYNC B1 ;  /* 0x0000000000017941 */ /* 0x000fea0003800000 */
.L_x_75:
        /* <DEDUP_REMOVED lines=10> */
.L_x_78:
[----:B------:R-:W-:Y:S05]  /*3ee0*/  BSYNC B1 ;  /* 0x0000000000017941 */ /* 0x000fea0003800000 */
.L_x_77:
        /* <DEDUP_REMOVED lines=10> */
.L_x_80:
[----:B------:R-:W-:Y:S05]  /*3f90*/  BSYNC B1 ;  /* 0x0000000000017941 */ /* 0x000fea0003800000 */
.L_x_79:
        /* <DEDUP_REMOVED lines=9> */
.L_x_82:
[----:B------:R-:W-:Y:S05]  /*4030*/  BSYNC B1 ;  /* 0x0000000000017941 */ /* 0x000fea0003800000 */
.L_x_81:
        /* <DEDUP_REMOVED lines=9> */
.L_x_84:
[----:B------:R-:W-:Y:S05]  /*40d0*/  BSYNC B1 ;  /* 0x0000000000017941 */ /* 0x000fea0003800000 */
.L_x_83:
        /* <DEDUP_REMOVED lines=10> */
.L_x_86:
[----:B------:R-:W-:Y:S05]  /*4180*/  BSYNC B1 ;  /* 0x0000000000017941 */ /* 0x000fea0003800000 */
.L_x_85:
        /* <DEDUP_REMOVED lines=10> */
.L_x_88:
[----:B------:R-:W-:Y:S05]  /*4230*/  BSYNC B1 ;  /* 0x0000000000017941 */ /* 0x000fea0003800000 */
.L_x_87:
        /* <DEDUP_REMOVED lines=9> */
.L_x_90:
[----:B------:R-:W-:Y:S05]  /*42d0*/  BSYNC B1 ;  /* 0x0000000000017941 */ /* 0x000fea0003800000 */
.L_x_89:
        /* <DEDUP_REMOVED lines=9> */
.L_x_92:
[----:B------:R-:W-:Y:S05]  /*4370*/  BSYNC B1 ;  /* 0x0000000000017941 */ /* 0x000fea0003800000 */
.L_x_91:
        /* <DEDUP_REMOVED lines=10> */
.L_x_94:
[----:B------:R-:W-:Y:S05]  /*4420*/  BSYNC B1 ;  /* 0x0000000000017941 */ /* 0x000fea0003800000 */
.L_x_93:
        /* <DEDUP_REMOVED lines=10> */
.L_x_96:
[----:B------:R-:W-:Y:S05]  /*44d0*/  BSYNC B1 ;  /* 0x0000000000017941 */ /* 0x000fea0003800000 */
.L_x_95:
        /* <DEDUP_REMOVED lines=9> */
.L_x_98:
[----:B------:R-:W-:Y:S05]  /*4570*/  BSYNC B1 ;  /* 0x0000000000017941 */ /* 0x000fea0003800000 */
.L_x_97:
        /* <DEDUP_REMOVED lines=9> */
.L_x_100:
[----:B------:R-:W-:Y:S05]  /*4610*/  BSYNC B1 ;  /* 0x0000000000017941 */ /* 0x000fea0003800000 */
.L_x_99:
        /* <DEDUP_REMOVED lines=10> */
.L_x_102:
[----:B------:R-:W-:Y:S05]  /*46c0*/  BSYNC B1 ;  /* 0x0000000000017941 */ /* 0x000fea0003800000 */
.L_x_101:
        /* <DEDUP_REMOVED lines=10> */
.L_x_104:
[----:B------:R-:W-:Y:S05]  /*4770*/  BSYNC B1 ;  /* 0x0000000000017941 */ /* 0x000fea0003800000 */
.L_x_103:
        /* <DEDUP_REMOVED lines=9> */
.L_x_106:
[----:B------:R-:W-:Y:S05]  /*4810*/  BSYNC B1 ;  /* 0x0000000000017941 */ /* 0x000fea0003800000 */
.L_x_105:
        /* <DEDUP_REMOVED lines=9> */
.L_x_108:
[----:B------:R-:W-:Y:S05]  /*48b0*/  BSYNC B1 ;  /* 0x0000000000017941 */ /* 0x000fea0003800000 */
.L_x_107:
        /* <DEDUP_REMOVED lines=10> */
.L_x_110:
[----:B------:R-:W-:Y:S05]  /*4960*/  BSYNC B1 ;  /* 0x0000000000017941 */ /* 0x000fea0003800000 */
.L_x_109:
        /* <DEDUP_REMOVED lines=10> */
.L_x_112:
[----:B------:R-:W-:Y:S05]  /*4a10*/  BSYNC B1 ;  /* 0x0000000000017941 */ /* 0x000fea0003800000 */
.L_x_111:
        /* <DEDUP_REMOVED lines=9> */
.L_x_114:
[----:B------:R-:W-:Y:S05]  /*4ab0*/  BSYNC B1 ;  /* 0x0000000000017941 */ /* 0x000fea0003800000 */
.L_x_113:
        /* <DEDUP_REMOVED lines=9> */
.L_x_116:
[----:B------:R-:W-:Y:S05]  /*4b50*/  BSYNC B1 ;  /* 0x0000000000017941 */ /* 0x000fea0003800000 */
.L_x_115:
        /* <DEDUP_REMOVED lines=10> */
.L_x_118:
[----:B------:R-:W-:Y:S05]  /*4c00*/  BSYNC B1 ;  /* 0x0000000000017941 */ /* 0x000fea0003800000 */
.L_x_117:
        /* <DEDUP_REMOVED lines=10> */
.L_x_120:
[----:B------:R-:W-:Y:S05]  /*4cb0*/  BSYNC B1 ;  /* 0x0000000000017941 */ /* 0x000fea0003800000 */
.L_x_119:
        /* <DEDUP_REMOVED lines=9> */
.L_x_122:
[----:B------:R-:W-:Y:S05]  /*4d50*/  BSYNC B1 ;  /* 0x0000000000017941 */ /* 0x000fea0003800000 */
.L_x_121:
        /* <DEDUP_REMOVED lines=9> */
.L_x_124:
[----:B------:R-:W-:Y:S05]  /*4df0*/  BSYNC B1 ;  /* 0x0000000000017941 */ /* 0x000fea0003800000 */
.L_x_123:
        /* <DEDUP_REMOVED lines=10> */
.L_x_126:
[----:B------:R-:W-:Y:S05]  /*4ea0*/  BSYNC B1 ;  /* 0x0000000000017941 */ /* 0x000fea0003800000 */
.L_x_125:
        /* <DEDUP_REMOVED lines=10> */
.L_x_128:
[----:B------:R-:W-:Y:S05]  /*4f50*/  BSYNC B1 ;  /* 0x0000000000017941 */ /* 0x000fea0003800000 */
.L_x_127:
        /* <DEDUP_REMOVED lines=9> */
.L_x_130:
[----:B------:R-:W-:Y:S05]  /*4ff0*/  BSYNC B1 ;  /* 0x0000000000017941 */ /* 0x000fea0003800000 */
.L_x_129:
        /* <DEDUP_REMOVED lines=9> */
.L_x_132:
[----:B------:R-:W-:Y:S05]  /*5090*/  BSYNC B1 ;  /* 0x0000000000017941 */ /* 0x000fea0003800000 */
.L_x_131:
        /* <DEDUP_REMOVED lines=10> */
.L_x_134:
[----:B------:R-:W-:Y:S05]  /*5140*/  BSYNC B1 ;  /* 0x0000000000017941 */ /* 0x000fea0003800000 */
.L_x_133:
        /* <DEDUP_REMOVED lines=10> */
.L_x_136:
[----:B------:R-:W-:Y:S05]  /*51f0*/  BSYNC B1 ;  /* 0x0000000000017941 */ /* 0x000fea0003800000 */
.L_x_135:
        /* <DEDUP_REMOVED lines=9> */
.L_x_138:
[----:B------:R-:W-:Y:S05]  /*5290*/  BSYNC B1 ;  /* 0x0000000000017941 */ /* 0x000fea0003800000 */
.L_x_137:
        /* <DEDUP_REMOVED lines=9> */
.L_x_140:
[----:B------:R-:W-:Y:S05]  /*5330*/  BSYNC B1 ;  /* 0x0000000000017941 */ /* 0x000fea0003800000 */
.L_x_139:
        /* <DEDUP_REMOVED lines=10> */
.L_x_142:
[----:B------:R-:W-:Y:S05]  /*53e0*/  BSYNC B1 ;  /* 0x0000000000017941 */ /* 0x000fea0003800000 */
.L_x_141:
        /* <DEDUP_REMOVED lines=10> */
.L_x_144:
[----:B------:R-:W-:Y:S05]  /*5490*/  BSYNC B1 ;  /* 0x0000000000017941 */ /* 0x000fea0003800000 */
.L_x_143:
        /* <DEDUP_REMOVED lines=9> */
.L_x_146:
[----:B------:R-:W-:Y:S05]  /*5530*/  BSYNC B1 ;  /* 0x0000000000017941 */ /* 0x000fea0003800000 */
.L_x_145:
        /* <DEDUP_REMOVED lines=9> */
.L_x_148:
[----:B------:R-:W-:Y:S05]  /*55d0*/  BSYNC B1 ;  /* 0x0000000000017941 */ /* 0x000fea0003800000 */
.L_x_147:
        /* <DEDUP_REMOVED lines=10> */
.L_x_150:
[----:B------:R-:W-:Y:S05]  /*5680*/  BSYNC B1 ;  /* 0x0000000000017941 */ /* 0x000fea0003800000 */
.L_x_149:
        /* <DEDUP_REMOVED lines=10> */
.L_x_152:
[----:B------:R-:W-:Y:S05]  /*5730*/  BSYNC B1 ;  /* 0x0000000000017941 */ /* 0x000fea0003800000 */
.L_x_151:
[----:B0---45:R-:W-:Y:S01]  /*5740*/  HADD2.F32 R2, -RZ, R21.H0_H0 ;  /* 0x20000015ff027230 */ /* 0x031fe20000004100 */
        /* <DEDUP_REMOVED lines=8> */
.L_x_154:
[----:B------:R-:W-:Y:S05]  /*57d0*/  BSYNC B1 ;  /* 0x0000000000017941 */ /* 0x000fea0003800000 */
.L_x_153:
[----:B0----5:R-:W-:Y:S01]  /*57e0*/  HADD2.F32 R2, -RZ, R21.H0_H0 ;  /* 0x20000015ff027230 */ /* 0x021fe20000004100 */
[----:B------:R-:W-:Y:S01]  /*57f0*/  ISETP.GT.AND P1, PT, R0, 0x8, P1 ;  /* 0x000000080000780c */ /* 0x000fe20000f24270 */
[----:B------:R-:W-:Y:S03]  /*5800*/  BSSY B1, `(.L_x_155) ;  /* 0x000000a000017945 */ /* 0x000fe60003800000 */
[----:B------:R-:W-:Y:S01]  /*5810*/  FMUL R3, R2, R23 ;  /* 0x0000001702037220 */ /* 0x000fe20000400000 */
[----:B------:R-:W-:-:S03]  /*5820*/  @P0 IMAD.MOV.U32 R2, RZ, RZ, R8 ;  /* 0x000000ffff020224 */ /* 0x000fc600078e0008 */
[----:B------:R-:W-:-:S05]  /*5830*/  FFMA R3, R86, R22, R3 ;  /* 0x0000001656037223 */ /* 0x000fca0000000003 */
[----:B------:R-:W-:-:S04]  /*5840*/  F2FP.F16.F32.PACK_AB R3, RZ, R3 ;  /* 0x00000003ff03723e */ /* 0x000fc800000000ff */
[----:B------:R-:W-:Y:S01]  /*5850*/  PRMT R6, R3, 0x7610, R6 ;  /* 0x0000761003067816 */ /* 0x000fe20000000006 */
[----:B------:R-:W-:-:S05]  /*5860*/  @P0 IMAD.MOV.U32 R3, RZ, RZ, R9 ;  /* 0x000000ffff030224 */ /* 0x000fca00078e0009 */
[----:B------:R0:W-:Y:S01]  /*5870*/  @P0 STG.E.U16 desc[UR52][R2.64+0xf0], R6 ;  /* 0x0000f00602000986 */ /* 0x0001e2000c101534 */
[----:B------:R-:W-:Y:S05]  /*5880*/  @!P1 BRA `(.L_x_156) ;  /* 0x0000000000049947 */ /* 0x000fea0003800000 */
[----:B------:R0:W5:Y:S02]  /*5890*/  LDG.E.LTC128B.U16 R21, desc[UR52][R4.64+0xf2] ;  /* 0x0000f23404157981 */ /* 0x000164000c1e1520 */
.L_x_156:
[----:B------:R-:W-:Y:S05]  /*58a0*/  BSYNC B1 ;  /* 0x0000000000017941 */ /* 0x000fea0003800000 */
.L_x_155:
[----:B------:R-:W-:Y:S05]  /*58b0*/  @!P1 BRA `(.L_x_157) ;  /* 0x0000001000b09947 */ /* 0x000fea0003800000 */
[----:B-----5:R-:W-:-:S05]  /*58c0*/  HADD2.F32 R0, -RZ, R21.H0_H0 ;  /* 0x20000015ff007230 */ /* 0x020fca0000004100 */
[----:B------:R-:W-:-:S04]  /*58d0*/  FMUL R0, R0, R23 ;  /* 0x0000001700007220 */ /* 0x000fc80000400000 */
[----:B------:R-:W-:-:S05]  /*58e0*/  FFMA R0, R87, R22, R0 ;  /* 0x0000001657007223 */ /* 0x000fca0000000000 */
[----:B------:R-:W-:-:S05]  /*58f0*/  F2FP.F16.F32.PACK_AB R0, RZ, R0 ;  /* 0x00000000ff00723e */ /* 0x000fca00000000ff */
[----:B------:R0:W-:Y:S01]  /*5900*/  STG.E.U16 desc[UR52][R8.64+0xf2], R0 ;  /* 0x0000f20008007986 */ /* 0x0001e2000c101534 */
[----:B------:R-:W-:Y:S05]  /*5910*/  BRA `(.L_x_157) ;  /* 0x0000001000987947 */ /* 0x000fea0003800000 */
.L_x_32:
[----:B------:R-:W-:Y:S01]  /*5920*/  ISETP.GT.AND P3, PT, R18, 0x1, PT ;  /* 0x000000011200780c */ /* 0x000fe20003f64270 */
[----:B------:R-:W-:Y:S01]  /*5930*/  ULDC.64 UR4, c[0x0][0x5c0] ;  /* 0x0001700000047ab9 */ /* 0x000fe20000000a00 */
[-C--:B------:R-:W-:Y:S01]  /*5940*/  FMUL R24, R24, R22.reuse ;  /* 0x0000001618187220 */ /* 0x080fe20000400000 */
[-C--:B------:R-:W-:Y:S01]  /*5950*/  FMUL R25, R25, R22.reuse ;  /* 0x0000001619197220 */ /* 0x080fe20000400000 */
[----:B------:R-:W-:Y:S01]  /*5960*/  ISETP.GT.AND P1, PT, R0, RZ, P3 ;  /* 0x000000ff0000720c */ /* 0x000fe20001f24270 */
[-C--:B------:R-:W-:Y:S01]  /*5970*/  FMUL R26, R26, R22.reuse ;  /* 0x000000161a1a7220 */ /* 0x080fe20000400000 */
[----:B------:R-:W-:Y:S01]  /*5980*/  LEA R2, P4, R20, UR4, 0x1 ;  /* 0x0000000414027c11 */ /* 0x000fe2000f8808ff */
[----:B------:R-:W-:Y:S01]  /*5990*/  FMUL R27, R27, R22 ;  /* 0x000000161b1b7220 */ /* 0x000fe20000400000 */
[----:B------:R-:W-:Y:S01]  /*59a0*/  F2FP.F16.F32.PACK_AB R24, RZ, R24 ;  /* 0x00000018ff18723e */ /* 0x000fe200000000ff */
[-C--:B------:R-:W-:Y:S01]  /*59b0*/  FMUL R28, R28, R22.reuse ;  /* 0x000000161c1c7220 */ /* 0x080fe20000400000 */
[----:B------:R-:W-:Y:S01]  /*59c0*/  LEA.HI.X R3, R20, UR5, R7, 0x1, P4 ;  /* 0x0000000514037c11 */ /* 0x000fe2000a0f0c07 */
[-C--:B------:R-:W-:Y:S01]  /*59d0*/  FMUL R29, R29, R22.reuse ;  /* 0x000000161d1d7220 */ /* 0x080fe20000400000 */
[----:B------:R-:W-:Y:S01]  /*59e0*/  F2FP.F16.F32.PACK_AB R25, RZ, R25 ;  /* 0x00000019ff19723e */ /* 0x000fe200000000ff */
[-C--:B------:R-:W-:Y:S01]  /*59f0*/  FMUL R30, R30, R22.reuse ;  /* 0x000000161e1e7220 */ /* 0x080fe20000400000 */
[----:B------:R-:W-:Y:S01]  /*5a00*/  SHF.L.U64.HI R5, R93, 0x1, R92 ;  /* 0x000000015d057819 */ /* 0x000fe2000001025c */
[----:B------:R-:W-:Y:S01]  /*5a10*/  @P2 STG.E.U16 desc[UR52][R2.64], R24 ;  /* 0x0000001802002986 */ /* 0x000fe2000c101534 */
[----:B------:R-:W-:Y:S01]  /*5a20*/  ISETP.GT.AND P2, PT, R0, 0x8, P0 ;  /* 0x000000080000780c */ /* 0x000fe20000744270 */
[----:B------:R-:W-:Y:S01]  /*5a30*/  FMUL R31, R31, R22 ;  /* 0x000000161f1f7220 */ /* 0x000fe20000400000 */
[----:B------:R-:W-:Y:S01]  /*5a40*/  LEA R4, P5, R93, R2, 0x1 ;  /* 0x000000025d047211 */ /* 0x000fe200078a08ff */
[----:B------:R-:W-:Y:S01]  /*5a50*/  @P1 STG.E.U16 desc[UR52][R2.64+0x2], R25 ;  /* 0x0000021902001986 */ /* 0x000fe2000c101534 */
[----:B------:R-:W-:Y:S01]  /*5a60*/  ISETP.GT.AND P1, PT, R18, 0x8, PT ;  /* 0x000000081200780c */ /* 0x000fe20003f24270 */
[-C--:B------:R-:W-:Y:S01]  /*5a70*/  FMUL R32, R32, R22.reuse ;  /* 0x0000001620207220 */ /* 0x080fe20000400000 */
[----:B------:R-:W-:Y:S01]  /*5a80*/  ISETP.GT.AND P3, PT, R0, 0x8, P3 ;  /* 0x000000080000780c */ /* 0x000fe20001f64270 */
[----:B------:R-:W-:Y:S01]  /*5a90*/  IMAD.X R5, R5, 0x1, R3, P5 ;  /* 0x0000000105057824 */ /* 0x000fe200028e0603 */
[----:B------:R-:W-:Y:S01]  /*5aa0*/  ISETP.GT.AND P0, PT, R18, 0x9, PT ;  /* 0x000000091200780c */ /* 0x000fe20003f04270 */
[-C--:B------:R-:W-:Y:S01]  /*5ab0*/  FMUL R33, R33, R22.reuse ;  /* 0x0000001621217220 */ /* 0x080fe20000400000 */
[----:B------:R-:W-:Y:S01]  /*5ac0*/  ISETP.GT.AND P4, PT, R0, RZ, P1 ;  /* 0x000000ff0000720c */ /* 0x000fe20000f84270 */
[-C--:B------:R-:W-:Y:S01]  /*5ad0*/  FMUL R34, R34, R22.reuse ;  /* 0x0000001622227220 */ /* 0x080fe20000400000 */
[----:B------:R-:W-:Y:S01]  /*5ae0*/  ISETP.GT.AND P5, PT, R0, RZ, P0 ;  /* 0x000000ff0000720c */ /* 0x000fe200007a4270 */
[----:B------:R-:W-:Y:S01]  /*5af0*/  FMUL R35, R35, R22 ;  /* 0x0000001623237220 */ /* 0x000fe20000400000 */
[----:B------:R-:W-:Y:S01]  /*5b00*/  F2FP.F16.F32.PACK_AB R26, RZ, R26 ;  /* 0x0000001aff1a723e */ /* 0x000fe200000000ff */
[-C--:B------:R-:W-:Y:S01]  /*5b10*/  FMUL R36, R36, R22.reuse ;  /* 0x0000001624247220 */ /* 0x080fe20000400000 */
[----:B------:R-:W-:Y:S01]  /*5b20*/  F2FP.F16.F32.PACK_AB R27, RZ, R27 ;  /* 0x0000001bff1b723e */ /* 0x000fe200000000ff */
[----:B------:R-:W-:Y:S01]  /*5b30*/  FMUL R37, R37, R22 ;  /* 0x0000001625257220 */ /* 0x000fe20000400000 */
[----:B------:R-:W-:Y:S01]  /*5b40*/  F2FP.F16.F32.PACK_AB R28, RZ, R28 ;  /* 0x0000001cff1c723e */ /* 0x000fe200000000ff */
[----:B------:R-:W-:Y:S01]  /*5b50*/  @P2 STG.E.U16 desc[UR52][R4.64], R26 ;  /* 0x0000001a04002986 */ /* 0x000fe2000c101534 */
[----:B------:R-:W-:Y:S01]  /*5b60*/  ISETP.GT.AND P1, PT, R0, 0x8, P1 ;  /* 0x000000080000780c */ /* 0x000fe20000f24270 */
[-C--:B------:R-:W-:Y:S01]  /*5b70*/  FMUL R38, R38, R22.reuse ;  /* 0x0000001626267220 */ /* 0x080fe20000400000 */
[----:B------:R-:W-:Y:S01]  /*5b80*/  F2FP.F16.F32.PACK_AB R29, RZ, R29 ;  /* 0x0000001dff1d723e */ /* 0x000fe200000000ff */
[----:B------:R-:W-:Y:S01]  /*5b90*/  @P3 STG.E.U16 desc[UR52][R4.64+0x2], R27 ;  /* 0x0000021b04003986 */ /* 0x000fe2000c101534 */
[----:B------:R-:W-:Y:S01]  /*5ba0*/  ISETP.GT.AND P3, PT, R18, 0x10, PT ;  /* 0x000000101200780c */ /* 0x000fe20003f64270 */
[-C--:B------:R-:W-:Y:S01]  /*5bb0*/  FMUL R39, R39, R22.reuse ;  /* 0x0000001627277220 */ /* 0x080fe20000400000 */
[----:B------:R-:W-:Y:S01]  /*5bc0*/  ISETP.GT.AND P2, PT, R0, 0x8, P0 ;  /* 0x000000080000780c */ /* 0x000fe20000744270 */
[----:B------:R-:W-:Y:S01]  /*5bd0*/  @P4 STG.E.U16 desc[UR52][R2.64+0x10], R28 ;  /* 0x0000101c02004986 */ /* 0x000fe2000c101534 */
[----:B------:R-:W-:Y:S01]  /*5be0*/  ISETP.GT.AND P0, PT, R18, 0x11, PT ;  /* 0x000000111200780c */ /* 0x000fe20003f04270 */
[-C--:B------:R-:W-:Y:S01]  /*5bf0*/  FMUL R40, R40, R22.reuse ;  /* 0x0000001628287220 */ /* 0x080fe20000400000 */
[C---:B------:R-:W-:Y:S01]  /*5c00*/  ISETP.GT.AND P4, PT, R0.reuse, RZ, P3 ;  /* 0x000000ff0000720c */ /* 0x040fe20001f84270 */
[----:B------:R-:W-:Y:S01]  /*5c10*/  @P5 STG.E.U16 desc[UR52][R2.64+0x12], R29 ;  /* 0x0000121d02005986 */ /* 0x000fe2000c101534 */
        /* <DEDUP_REMOVED lines=153> */
[----:B------:R-:W-:Y:S01]  /*65b0*/  FMUL R87, R87, R22 ;  /* 0x0000001657577220 */ /* 0x000fe20000400000 */
[----:B------:R-:W-:Y:S01]  /*65c0*/  ISETP.GT.AND P2, PT, R0, 0x8, P0 ;  /* 0x000000080000780c */ /* 0x000fe20000744270 */
[----:B------:R-:W-:Y:S01]  /*65d0*/  @P4 STG.E.U16 desc[UR52][R2.64+0x90], R60 ;  /* 0x0000903c02004986 */ /* 0x000fe2000c101534 */
[----:B------:R-:W-:-:S02]  /*65e0*/  ISETP.GT.AND P0, PT, R18, 0x51, PT ;  /* 0x000000511200780c */ /* 0x000fc40003f04270 */
[C---:B------:R-:W-:Y:S01]  /*65f0*/  ISETP.GT.AND P4, PT, R0.reuse, RZ, P3 ;  /* 0x000000ff0000720c */ /* 0x040fe20001f84270 */
[----:B------:R-:W-:Y:S01]  /*6600*/  @P5 STG.E.U16 desc[UR52][R2.64+0x92], R61 ;  /* 0x0000923d02005986 */ /* 0x000fe2000c101534 */
[C---:B------:R-:W-:Y:S02]  /*6610*/  ISETP.GT.AND P5, PT, R0.reuse, RZ, P0 ;  /* 0x000000ff0000720c */ /* 0x040fe400007a4270 */
[----:B------:R-:W-:Y:S02]  /*6620*/  F2FP.F16.F32.PACK_AB R62, RZ, R62 ;  /* 0x0000003eff3e723e */ /* 0x000fe400000000ff */
[----:B------:R-:W-:Y:S02]  /*6630*/  F2FP.F16.F32.PACK_AB R63, RZ, R63 ;  /* 0x0000003fff3f723e */ /* 0x000fe400000000ff */
[----:B------:R-:W-:Y:S01]  /*6640*/  F2FP.F16.F32.PACK_AB R64, RZ, R64 ;  /* 0x00000040ff40723e */ /* 0x000fe200000000ff */
[----:B------:R-:W-:Y:S01]  /*6650*/  @P1 STG.E.U16 desc[UR52][R4.64+0x90], R62 ;  /* 0x0000903e04001986 */ /* 0x000fe2000c101534 */
[----:B------:R-:W-:-:S02]  /*6660*/  ISETP.GT.AND P1, PT, R0, 0x8, P3 ;  /* 0x000000080000780c */ /* 0x000fc40001f24270 */
[----:B------:R-:W-:Y:S01]  /*6670*/  F2FP.F16.F32.PACK_AB R65, RZ, R65 ;  /* 0x00000041ff41723e */ /* 0x000fe200000000ff */
[----:B------:R-:W-:Y:S01]  /*6680*/  @P2 STG.E.U16 desc[UR52][R4.64+0x92], R63 ;  /* 0x0000923f04002986 */ /* 0x000fe2000c101534 */
[----:B------:R-:W-:Y:S02]  /*6690*/  ISETP.GT.AND P2, PT, R18, 0x58, PT ;  /* 0x000000581200780c */ /* 0x000fe40003f44270 */
[----:B------:R-:W-:Y:S01]  /*66a0*/  ISETP.GT.AND P0, PT, R0, 0x8, P0 ;  /* 0x000000080000780c */ /* 0x000fe20000704270 */
[----:B------:R-:W-:Y:S01]  /*66b0*/  @P4 STG.E.U16 desc[UR52][R2.64+0xa0], R64 ;  /* 0x0000a04002004986 */ /* 0x000fe2000c101534 */
[----:B------:R-:W-:Y:S02]  /*66c0*/  ISETP.GT.AND P3, PT, R18, 0x59, PT ;  /* 0x000000591200780c */ /* 0x000fe40003f64270 */
[C---:B------:R-:W-:Y:S01]  /*66d0*/  ISETP.GT.AND P4, PT, R0.reuse, RZ, P2 ;  /* 0x000000ff0000720c */ /* 0x040fe20001784270 */
[----:B------:R-:W-:Y:S01]  /*66e0*/  @P5 STG.E.U16 desc[UR52][R2.64+0xa2], R65 ;  /* 0x0000a24102005986 */ /* 0x000fe2000c101534 */
[----:B------:R-:W-:-:S02]  /*66f0*/  ISETP.GT.AND P5, PT, R0, RZ, P3 ;  /* 0x000000ff0000720c */ /* 0x000fc40001fa4270 */
[----:B------:R-:W-:Y:S02]  /*6700*/  F2FP.F16.F32.PACK_AB R66, RZ, R66 ;  /* 0x00000042ff42723e */ /* 0x000fe400000000ff */
[----:B------:R-:W-:Y:S02]  /*6710*/  F2FP.F16.F32.PACK_AB R67, RZ, R67 ;  /* 0x00000043ff43723e */ /* 0x000fe400000000ff */
[----:B------:R-:W-:Y:S01]  /*6720*/  F2FP.F16.F32.PACK_AB R68, RZ, R68 ;  /* 0x00000044ff44723e */ /* 0x000fe200000000ff */
[----:B------:R-:W-:Y:S01]  /*6730*/  @P1 STG.E.U16 desc[UR52][R4.64+0xa0], R66 ;  /* 0x0000a04204001986 */ /* 0x000fe2000c101534 */
[C---:B------:R-:W-:Y:S02]  /*6740*/  ISETP.GT.AND P1, PT, R0.reuse, 0x8, P2 ;  /* 0x000000080000780c */ /* 0x040fe40001724270 */
[----:B------:R-:W-:Y:S01]  /*6750*/  F2FP.F16.F32.PACK_AB R69, RZ, R69 ;  /* 0x00000045ff45723e */ /* 0x000fe200000000ff */
[----:B------:R-:W-:Y:S01]  /*6760*/  @P0 STG.E.U16 desc[UR52][R4.64+0xa2], R67 ;  /* 0x0000a24304000986 */ /* 0x000fe2000c101534 */
[----:B------:R-:W-:-:S02]  /*6770*/  ISETP.GT.AND P2, PT, R0, 0x8, P3 ;  /* 0x000000080000780c */ /* 0x000fc40001f44270 */
[C---:B------:R-:W-:Y:S01]  /*6780*/  ISETP.GT.AND P3, PT, R18.reuse, 0x60, PT ;  /* 0x000000601200780c */ /* 0x040fe20003f64270 */
[----:B------:R-:W-:Y:S01]  /*6790*/  @P4 STG.E.U16 desc[UR52][R2.64+0xb0], R68 ;  /* 0x0000b04402004986 */ /* 0x000fe2000c101534 */
[----:B------:R-:W-:Y:S02]  /*67a0*/  ISETP.GT.AND P0, PT, R18, 0x61, PT ;  /* 0x000000611200780c */ /* 0x000fe40003f04270 */
[C---:B------:R-:W-:Y:S01]  /*67b0*/  ISETP.GT.AND P4, PT, R0.reuse, RZ, P3 ;  /* 0x000000ff0000720c */ /* 0x040fe20001f84270 */
[----:B------:R-:W-:Y:S01]  /*67c0*/  @P5 STG.E.U16 desc[UR52][R2.64+0xb2], R69 ;  /* 0x0000b24502005986 */ /* 0x000fe2000c101534 */
[----:B------:R-:W-:Y:S02]  /*67d0*/  ISETP.GT.AND P5, PT, R0, RZ, P0 ;  /* 0x000000ff0000720c */ /* 0x000fe400007a4270 */
[----:B------:R-:W-:Y:S02]  /*67e0*/  F2FP.F16.F32.PACK_AB R70, RZ, R70 ;  /* 0x00000046ff46723e */ /* 0x000fe400000000ff */
[----:B------:R-:W-:-:S02]  /*67f0*/  F2FP.F16.F32.PACK_AB R71, RZ, R71 ;  /* 0x00000047ff47723e */ /* 0x000fc400000000ff */
[----:B------:R-:W-:Y:S01]  /*6800*/  F2FP.F16.F32.PACK_AB R72, RZ, R72 ;  /* 0x00000048ff48723e */ /* 0x000fe200000000ff */
[----:B------:R-:W-:Y:S01]  /*6810*/  @P1 STG.E.U16 desc[UR52][R4.64+0xb0], R70 ;  /* 0x0000b04604001986 */ /* 0x000fe2000c101534 */
[----:B------:R-:W-:Y:S02]  /*6820*/  F2FP.F16.F32.PACK_AB R73, RZ, R73 ;  /* 0x00000049ff49723e */ /* 0x000fe400000000ff */
[C---:B------:R-:W-:Y:S01]  /*6830*/  ISETP.GT.AND P1, PT, R0.reuse, 0x8, P3 ;  /* 0x000000080000780c */ /* 0x040fe20001f24270 */
[----:B------:R-:W-:Y:S01]  /*6840*/  @P2 STG.E.U16 desc[UR52][R4.64+0xb2], R71 ;  /* 0x0000b24704002986 */ /* 0x000fe2000c101534 */
[----:B------:R-:W-:Y:S02]  /*6850*/  ISETP.GT.AND P0, PT, R0, 0x8, P0 ;  /* 0x000000080000780c */ /* 0x000fe40000704270 */
[----:B------:R-:W-:Y:S01]  /*6860*/  F2FP.F16.F32.PACK_AB R74, RZ, R74 ;  /* 0x0000004aff4a723e */ /* 0x000fe200000000ff */
[----:B------:R-:W-:Y:S01]  /*6870*/  @P4 STG.E.U16 desc[UR52][R2.64+0xc0], R72 ;  /* 0x0000c04802004986 */ /* 0x000fe2000c101534 */
[----:B------:R-:W-:-:S02]  /*6880*/  ISETP.GT.AND P4, PT, R18, 0x68, PT ;  /* 0x000000681200780c */ /* 0x000fc40003f84270 */
[----:B------:R-:W-:Y:S01]  /*6890*/  F2FP.F16.F32.PACK_AB R75, RZ, R75 ;  /* 0x0000004bff4b723e */ /* 0x000fe200000000ff */
[----:B------:R-:W-:Y:S01]  /*68a0*/  @P5 STG.E.U16 desc[UR52][R2.64+0xc2], R73 ;  /* 0x0000c24902005986 */ /* 0x000fe2000c101534 */
[----:B------:R-:W-:Y:S02]  /*68b0*/  ISETP.GT.AND P5, PT, R18, 0x69, PT ;  /* 0x000000691200780c */ /* 0x000fe40003fa4270 */
[C---:B------:R-:W-:Y:S01]  /*68c0*/  ISETP.GT.AND P2, PT, R0.reuse, RZ, P4 ;  /* 0x000000ff0000720c */ /* 0x040fe20002744270 */
[----:B------:R-:W-:Y:S01]  /*68d0*/  @P1 STG.E.U16 desc[UR52][R4.64+0xc0], R74 ;  /* 0x0000c04a04001986 */ /* 0x000fe2000c101534 */
[----:B------:R-:W-:Y:S02]  /*68e0*/  ISETP.GT.AND P6, PT, R0, RZ, P5 ;  /* 0x000000ff0000720c */ /* 0x000fe40002fc4270 */
[----:B------:R-:W-:Y:S01]  /*68f0*/  F2FP.F16.F32.PACK_AB R76, RZ, R76 ;  /* 0x0000004cff4c723e */ /* 0x000fe200000000ff */
[----:B------:R-:W-:Y:S01]  /*6900*/  @P0 STG.E.U16 desc[UR52][R4.64+0xc2], R75 ;  /* 0x0000c24b04000986 */ /* 0x000fe2000c101534 */
[----:B------:R-:W-:-:S02]  /*6910*/  F2FP.F16.F32.PACK_AB R77, RZ, R77 ;  /* 0x0000004dff4d723e */ /* 0x000fc400000000ff */
[----:B------:R-:W-:Y:S02]  /*6920*/  ISETP.GT.AND P3, PT, R18, 0x70, PT ;  /* 0x000000701200780c */ /* 0x000fe40003f64270 */
[----:B------:R-:W-:Y:S02]  /*6930*/  ISETP.GT.AND P4, PT, R0, 0x8, P4 ;  /* 0x000000080000780c */ /* 0x000fe40002784270 */
[----:B------:R-:W-:Y:S01]  /*6940*/  F2FP.F16.F32.PACK_AB R78, RZ, R78 ;  /* 0x0000004eff4e723e */ /* 0x000fe200000000ff */
[----:B------:R-:W-:Y:S01]  /*6950*/  @P2 STG.E.U16 desc[UR52][R2.64+0xd0], R76 ;  /* 0x0000d04c02002986 */ /* 0x000fe2000c101534 */
[----:B------:R-:W-:Y:S02]  /*6960*/  ISETP.GT.AND P2, PT, R18, 0x71, PT ;  /* 0x000000711200780c */ /* 0x000fe40003f44270 */
[----:B------:R-:W-:Y:S01]  /*6970*/  F2FP.F16.F32.PACK_AB R79, RZ, R79 ;  /* 0x0000004fff4f723e */ /* 0x000fe200000000ff */
[----:B------:R-:W-:Y:S01]  /*6980*/  @P6 STG.E.U16 desc[UR52][R2.64+0xd2], R77 ;  /* 0x0000d24d02006986 */ /* 0x000fe2000c101534 */
[----:B------:R-:W-:-:S02]  /*6990*/  ISETP.GT.AND P6, PT, R0, 0x8, P5 ;  /* 0x000000080000780c */ /* 0x000fc40002fc4270 */
[----:B------:R-:W-:Y:S02]  /*69a0*/  ISETP.GT.AND P5, PT, R0, RZ, P3 ;  /* 0x000000ff0000720c */ /* 0x000fe40001fa4270 */
[----:B------:R-:W-:Y:S01]  /*69b0*/  F2FP.F16.F32.PACK_AB R80, RZ, R80 ;  /* 0x00000050ff50723e */ /* 0x000fe200000000ff */
[----:B------:R-:W-:Y:S01]  /*69c0*/  @P4 STG.E.U16 desc[UR52][R4.64+0xd0], R78 ;  /* 0x0000d04e04004986 */ /* 0x000fe2000c101534 */
[C---:B------:R-:W-:Y:S02]  /*69d0*/  ISETP.GT.AND P1, PT, R18.reuse, 0x78, PT ;  /* 0x000000781200780c */ /* 0x040fe40003f24270 */
[----:B------:R-:W-:Y:S02]  /*69e0*/  ISETP.GT.AND P0, PT, R18, 0x79, PT ;  /* 0x000000791200780c */ /* 0x000fe40003f04270 */
[C---:B------:R-:W-:Y:S02]  /*69f0*/  ISETP.GT.AND P4, PT, R0.reuse, RZ, P2 ;  /* 0x000000ff0000720c */ /* 0x040fe40001784270 */
[C---:B------:R-:W-:Y:S01]  /*6a00*/  ISETP.GT.AND P3, PT, R0.reuse, 0x8, P3 ;  /* 0x000000080000780c */ /* 0x040fe20001f64270 */
[----:B------:R-:W-:Y:S01]  /*6a10*/  @P6 STG.E.U16 desc[UR52][R4.64+0xd2], R79 ;  /* 0x0000d24f04006986 */ /* 0x000fe2000c101534 */
[----:B------:R-:W-:-:S02]  /*6a20*/  ISETP.GT.AND P2, PT, R0, 0x8, P2 ;  /* 0x000000080000780c */ /* 0x000fc40001744270 */
[C---:B------:R-:W-:Y:S01]  /*6a30*/  ISETP.GT.AND P6, PT, R0.reuse, RZ, P0 ;  /* 0x000000ff0000720c */ /* 0x040fe200007c4270 */
[----:B------:R-:W-:Y:S01]  /*6a40*/  @P5 STG.E.U16 desc[UR52][R2.64+0xe0], R80 ;  /* 0x0000e05002005986 */ /* 0x000fe2000c101534 */
[C---:B------:R-:W-:Y:S02]  /*6a50*/  ISETP.GT.AND P5, PT, R0.reuse, RZ, P1 ;  /* 0x000000ff0000720c */ /* 0x040fe40000fa4270 */
[C---:B------:R-:W-:Y:S02]  /*6a60*/  ISETP.GT.AND P1, PT, R0.reuse, 0x8, P1 ;  /* 0x000000080000780c */ /* 0x040fe40000f24270 */
[----:B------:R-:W-:Y:S02]  /*6a70*/  F2FP.F16.F32.PACK_AB R81, RZ, R81 ;  /* 0x00000051ff51723e */ /* 0x000fe400000000ff */
[----:B------:R-:W-:Y:S02]  /*6a80*/  F2FP.F16.F32.PACK_AB R82, RZ, R82 ;  /* 0x00000052ff52723e */ /* 0x000fe400000000ff */
[----:B------:R-:W-:Y:S01]  /*6a90*/  F2FP.F16.F32.PACK_AB R83, RZ, R83 ;  /* 0x00000053ff53723e */ /* 0x000fe200000000ff */
[----:B------:R-:W-:Y:S01]  /*6aa0*/  @P4 STG.E.U16 desc[UR52][R2.64+0xe2], R81 ;  /* 0x0000e25102004986 */ /* 0x000fe2000c101534 */
[----:B------:R-:W-:-:S02]  /*6ab0*/  ISETP.GT.AND P0, PT, R0, 0x8, P0 ;  /* 0x000000080000780c */ /* 0x000fc40000704270 */
[----:B------:R-:W-:Y:S01]  /*6ac0*/  F2FP.F16.F32.PACK_AB R84, RZ, R84 ;  /* 0x00000054ff54723e */ /* 0x000fe200000000ff */
[----:B------:R-:W-:Y:S01]  /*6ad0*/  @P3 STG.E.U16 desc[UR52][R4.64+0xe0], R82 ;  /* 0x0000e05204003986 */ /* 0x000fe2000c101534 */
[----:B------:R-:W-:Y:S02]  /*6ae0*/  F2FP.F16.F32.PACK_AB R85, RZ, R85 ;  /* 0x00000055ff55723e */ /* 0x000fe400000000ff */
[----:B------:R-:W-:Y:S01]  /*6af0*/  F2FP.F16.F32.PACK_AB R86, RZ, R86 ;  /* 0x00000056ff56723e */ /* 0x000fe200000000ff */
[----:B------:R-:W-:Y:S01]  /*6b00*/  @P2 STG.E.U16 desc[UR52][R4.64+0xe2], R83 ;  /* 0x0000e25304002986 */ /* 0x000fe2000c101534 */
[----:B------:R-:W-:-:S03]  /*6b10*/  F2FP.F16.F32.PACK_AB R87, RZ, R87 ;  /* 0x00000057ff57723e */ /* 0x000fc600000000ff */
[----:B------:R-:W-:Y:S04]  /*6b20*/  @P5 STG.E.U16 desc[UR52][R2.64+0xf0], R84 ;  /* 0x0000f05402005986 */ /* 0x000fe8000c101534 */
[----:B------:R0:W-:Y:S02]  /*6b30*/  @P6 STG.E.U16 desc[UR52][R2.64+0xf2], R85 ;  /* 0x0000f25502006986 */ /* 0x0001e4000c101534 */
[----:B0-----:R-:W-:Y:S02]  /*6b40*/  @P1 IMAD.MOV.U32 R2, RZ, RZ, R4 ;  /* 0x000000ffff021224 */ /* 0x001fe400078e0004 */
[----:B------:R-:W-:-:S05]  /*6b50*/  @P1 IMAD.MOV.U32 R3, RZ, RZ, R5 ;  /* 0x000000ffff031224 */ /* 0x000fca00078e0005 */
[----:B------:R0:W-:Y:S04]  /*6b60*/  @P1 STG.E.U16 desc[UR52][R2.64+0xf0], R86 ;  /* 0x0000f05602001986 */ /* 0x0001e8000c101534 */
[----:B------:R0:W-:Y:S02]  /*6b70*/  @P0 STG.E.U16 desc[UR52][R4.64+0xf2], R87 ;  /* 0x0000f25704000986 */ /* 0x0001e4000c101534 */
.L_x_157:
[----:B------:R-:W-:Y:S05]  /*6b80*/  BSYNC B0 ;  /* 0x0000000000007941 */ /* 0x000fea0003800000 */
.L_x_31:
[----:B0-----:R-:W-:Y:S01]  /*6b90*/  IMAD.U32 R2, RZ, RZ, UR54 ;  /* 0x00000036ff027e24 */ /* 0x001fe2000f8e00ff */
[----:B------:R-:W-:Y:S01]  /*6ba0*/  ULDC.64 UR4, c[0x0][0x650] ;  /* 0x0001940000047ab9 */ /* 0x000fe20000000a00 */
[----:B------:R-:W-:Y:S01]  /*6bb0*/  IMAD.U32 R3, RZ, RZ, UR55 ;  /* 0x00000037ff037e24 */ /* 0x000fe2000f8e00ff */
[----:B------:R0:W-:Y:S01]  /*6bc0*/  SYNCS.ARRIVE.TRANS64.A1T0 RZ, [R96+UR50], RZ ;  /* 0x000000ff60ff79a7 */ /* 0x0001e20008100032 */
[----:B------:R-:W-:Y:S01]  /*6bd0*/  PRMT R0, RZ, 0x7610, R0 ;  /* 0x00007610ff007816 */ /* 0x000fe20000000000 */
[----:B------:R-:W-:Y:S01]  /*6be0*/  IMAD.MOV.U32 R18, RZ, RZ, -0x1 ;  /* 0xffffffffff127424 */ /* 0x000fe200078e00ff */
[----:B------:R-:W-:Y:S01]  /*6bf0*/  LEA R16, P0, R2, R16, 0x1 ;  /* 0x0000001002107211 */ /* 0x000fe200078008ff */
[----:B------:R-:W-:Y:S02]  /*6c00*/  IMAD.MOV.U32 R2, RZ, RZ, -0x1 ;  /* 0xffffffffff027424 */ /* 0x000fe400078e00ff */
[----:B------:R-:W-:Y:S01]  /*6c10*/  IMAD.MOV.U32 R19, RZ, RZ, -0x1 ;  /* 0xffffffffff137424 */ /* 0x000fe200078e00ff */
[----:B------:R-:W-:-:S02]  /*6c20*/  IADD3.X R17, R17, UR36, RZ, P0, !PT ;  /* 0x0000002411117c10 */ /* 0x000fc400087fe4ff */
[----:B------:R-:W-:-:S04]  /*6c30*/  ISETP.GE.U32.AND P0, PT, R16, UR4, PT ;  /* 0x0000000410007c0c */ /* 0x000fc8000bf06070 */
[----:B------:R-:W-:-:S13]  /*6c40*/  ISETP.GE.U32.AND.EX P0, PT, R17, UR5, PT, P0 ;  /* 0x0000000511007c0c */ /* 0x000fda000bf06100 */
[----:B0-----:R-:W-:Y:S05]  /*6c50*/  @P0 BRA `(.L_x_158) ;  /* 0x0000000400700947 */ /* 0x001fea0003800000 */
[----:B------:R-:W0:Y:S01]  /*6c60*/  S2UR UR7, SR_CTAID.X ;  /* 0x00000000000779c3 */ /* 0x000e220000002500 */
[----:B------:R-:W-:Y:S01]  /*6c70*/  ULDC.64 UR4, c[0x0][0x628] ;  /* 0x00018a0000047ab9 */ /* 0x000fe20000000a00 */
[----:B------:R-:W-:Y:S01]  /*6c80*/  ULDC UR6, c[0x0][0x150] ;  /* 0x0000540000067ab9 */ /* 0x000fe20000000800 */
[----:B------:R-:W-:Y:S01]  /*6c90*/  ISETP.NE.U32.AND P0, PT, RZ, UR4, PT ;  /* 0x00000004ff007c0c */ /* 0x000fe2000bf05070 */
[----:B------:R-:W-:Y:S01]  /*6ca0*/  ULDC UR15, c[0x0][0x630] ;  /* 0x00018c00000f7ab9 */ /* 0x000fe20000000800 */
[C---:B------:R-:W-:Y:S02]  /*6cb0*/  R2UR UR17, R16.reuse ;  /* 0x00000000101172ca */ /* 0x040fe400000e0000 */
[----:B------:R-:W-:Y:S01]  /*6cc0*/  ISETP.NE.AND.EX P0, PT, RZ, UR5, PT, P0 ;  /* 0x00000005ff007c0c */ /* 0x000fe2000bf05300 */
[----:B------:R-:W1:Y:S01]  /*6cd0*/  S2UR UR16, SR_CTAID.Y ;  /* 0x00000000001079c3 */ /* 0x000e620000002600 */
[----:B------:R-:W-:Y:S02]  /*6ce0*/  R2UR UR12, R16 ;  /* 0x00000000100c72ca */ /* 0x000fe400000e0000 */
[----:B------:R-:W-:-:S02]  /*6cf0*/  R2UR UR13, R17 ;  /* 0x00000000110d72ca */ /* 0x000fc400000e0000 */
[----:B0-----:R-:W-:-:S05]  /*6d00*/  I2FP.F32.U32 R0, UR7 ;  /* 0x0000000700007c45 */ /* 0x001fca0008201000 */
[----:B------:R-:W-:Y:S01]  /*6d10*/  FMUL R0, R0, UR6 ;  /* 0x0000000600007c20 */ /* 0x000fe20008400000 */
[----:B------:R-:W-:Y:S01]  /*6d20*/  ULDC UR6, c[0x0][0x154] ;  /* 0x0000550000067ab9 */ /* 0x000fe20000000800 */
[----:B-1----:R-:W-:-:S04]  /*6d30*/  I2FP.F32.U32 R2, UR16 ;  /* 0x0000001000027c45 */ /* 0x002fc80008201000 */
[----:B------:R-:W0:Y:S01]  /*6d40*/  F2I.U32.TRUNC.NTZ R0, R0 ;  /* 0x0000000000007305 */ /* 0x000e22000020f000 */
[----:B------:R-:W-:Y:S01]  /*6d50*/  FMUL R2, R2, UR6 ;  /* 0x0000000602027c20 */ /* 0x000fe20008400000 */
[----:B------:R-:W-:Y:S06]  /*6d60*/  @!P0 BRA `(.L_x_159) ;  /* 0x0000000000308947 */ /* 0x000fec0003800000 */
        /* <DEDUP_REMOVED lines=12> */
.L_x_159:
[----:B------:R-:W-:Y:S01]  /*6e30*/  USHF.R.U64 UR6, UR12, UR15, UR13 ;  /* 0x0000000f0c067299 */ /* 0x000fe2000800120d */
[----:B------:R-:W-:Y:S01]  /*6e40*/  R2UR UR5, R17 ;  /* 0x00000000110572ca */ /* 0x000fe200000e0000 */
[----:B------:R-:W-:Y:S01]  /*6e50*/  USHF.R.U32.HI UR4, URZ, UR15, UR13 ;  /* 0x0000000f3f047299 */ /* 0x000fe2000801160d */
[----:B------:R-:W1:Y:S01]  /*6e60*/  F2I.U32.TRUNC.NTZ R2, R2 ;  /* 0x0000000200027305 */ /* 0x000e62000020f000 */
[----:B------:R-:W-:Y:S01]  /*6e70*/  UIADD3 UR9, UP0, URZ, -UR6, URZ ;  /* 0x800000063f097290 */ /* 0x000fe2000ff1e03f */
[----:B------:R-:W-:Y:S01]  /*6e80*/  ULDC.64 UR10, c[0x0][0x620] ;  /* 0x00018800000a7ab9 */ /* 0x000fe20000000a00 */
[----:B------:R-:W-:Y:S02]  /*6e90*/  ULDC UR14, c[0x0][0x608] ;  /* 0x00018200000e7ab9 */ /* 0x000fe40000000800 */
[----:B------:R-:W-:Y:S01]  /*6ea0*/  UIADD3.X UR4, URZ, ~UR4, URZ, UP0, !UPT ;  /* 0x800000043f047290 */ /* 0x000fe200087fe43f */
[----:B------:R-:W-:Y:S01]  /*6eb0*/  ULDC UR15, c[0x0][0x658] ;  /* 0x00019600000f7ab9 */ /* 0x000fe20000000800 */
[----:B------:R-:W-:-:S02]  /*6ec0*/  ULDC UR12, c[0x0][0x144] ;  /* 0x00005100000c7ab9 */ /* 0x000fc40000000800 */
[----:B------:R-:W-:Y:S01]  /*6ed0*/  UIMAD UR8, UR4, UR10, URZ ;  /* 0x0000000a040872a4 */ /* 0x000fe2000f8e023f */
[----:B------:R-:W-:Y:S02]  /*6ee0*/  ULDC UR22, c[0x0][0x148] ;  /* 0x0000520000167ab9 */ /* 0x000fe40000000800 */
[----:B------:R-:W-:Y:S01]  /*6ef0*/  UMOV UR4, UR17 ;  /* 0x0000001100047c82 */ /* 0x000fe20008000000 */
[----:B------:R-:W-:Y:S02]  /*6f00*/  UIMAD UR8, UR9, UR11, UR8 ;  /* 0x0000000b090872a4 */ /* 0x000fe4000f8e0208 */
[----:B------:R-:W-:Y:S01]  /*6f10*/  UIMAD.WIDE.U32 UR4, UR9, UR10, UR4 ;  /* 0x0000000a090472a5 */ /* 0x000fe2000f8e0004 */
[----:B0-----:R-:W-:Y:S01]  /*6f20*/  R2UR UR9, R0 ;  /* 0x00000000000972ca */ /* 0x001fe200000e0000 */
[----:B------:R-:W-:Y:S01]  /*6f30*/  ULDC UR20, c[0x0][0x648] ;  /* 0x0001920000147ab9 */ /* 0x000fe20000000800 */
[----:B-1----:R-:W-:Y:S01]  /*6f40*/  R2UR UR13, R2 ;  /* 0x00000000020d72ca */ /* 0x002fe200000e0000 */
[----:B------:R-:W-:Y:S01]  /*6f50*/  UIADD3 UR8, UR5, UR8, URZ ;  /* 0x0000000805087290 */ /* 0x000fe2000fffe03f */
[----:B------:R-:W-:-:S02]  /*6f60*/  ULDC UR21, c[0x0][0x638] ;  /* 0x00018e0000157ab9 */ /* 0x000fc40000000800 */
[----:B------:R-:W-:Y:S02]  /*6f70*/  ULDC UR5, c[0x0][0x618] ;  /* 0x0001860000057ab9 */ /* 0x000fe40000000800 */
[----:B------:R-:W-:Y:S02]  /*6f80*/  USHF.R.U64 UR10, UR4, UR5, UR8 ;  /* 0x00000005040a7299 */ /* 0x000fe40008001208 */
[----:B------:R-:W-:-:S03]  /*6f90*/  USHF.R.U32.HI UR8, URZ, UR5, UR8 ;  /* 0x000000053f087299 */ /* 0x000fc60008011608 */
[----:B------:R-:W-:Y:S01]  /*6fa0*/  ULDC.64 UR4, c[0x0][0x640] ;  /* 0x0001900000047ab9 */ /* 0x000fe20000000a00 */
[----:B------:R-:W-:Y:S01]  /*6fb0*/  USHF.R.U64 UR11, UR10, UR14, UR8 ;  /* 0x0000000e0a0b7299 */ /* 0x000fe20008001208 */
[----:B------:R-:W-:Y:S01]  /*6fc0*/  ISETP.NE.U32.AND P0, PT, RZ, UR4, PT ;  /* 0x00000004ff007c0c */ /* 0x000fe2000bf05070 */
[----:B------:R-:W-:Y:S02]  /*6fd0*/  USHF.R.U32.HI UR8, URZ, UR14, UR8 ;  /* 0x0000000e3f087299 */ /* 0x000fe40008011608 */
[----:B------:R-:W-:Y:S01]  /*6fe0*/  UIADD3 UR9, -UR9, URZ, URZ ;  /* 0x0000003f09097290 */ /* 0x000fe2000fffe13f */
[----:B------:R-:W-:Y:S01]  /*6ff0*/  ISETP.NE.AND.EX P0, PT, RZ, UR5, PT, P0 ;  /* 0x00000005ff007c0c */ /* 0x000fe2000bf05300 */
[----:B------:R-:W-:Y:S02]  /*7000*/  USHF.R.U64 UR17, UR11, UR15, UR8 ;  /* 0x0000000f0b117299 */ /* 0x000fe40008001208 */
[----:B------:R-:W-:Y:S02]  /*7010*/  UIADD3 UR18, -UR13, URZ, URZ ;  /* 0x0000003f0d127290 */ /* 0x000fe4000fffe13f */
[----:B------:R-:W-:-:S02]  /*7020*/  USHF.R.U32.HI UR15, URZ, UR15, UR8 ;  /* 0x0000000f3f0f7299 */ /* 0x000fc40008011608 */
[----:B------:R-:W-:Y:S01]  /*7030*/  UIMAD UR19, UR12, UR9, UR7 ;  /* 0x000000090c1372a4 */ /* 0x000fe2000f8e0207 */
[----:B------:R-:W-:-:S05]  /*7040*/  UMOV UR14, UR17 ;  /* 0x00000011000e7c82 */ /* 0x000fca0008000000 */
[----:B------:R-:W-:Y:S06]  /*7050*/  @!P0 BRA `(.L_x_160) ;  /* 0x0000000000288947 */ /* 0x000fec0003800000 */
        /* <DEDUP_REMOVED lines=10> */
.L_x_160:
        /* <DEDUP_REMOVED lines=9> */
[----:B------:R-:W-:Y:S01]  /*7190*/  UIMAD UR5, UR7, UR21, UR17 ;  /* 0x00000015070572a4 */ /* 0x000fe2000f8e0211 */
[----:B------:R-:W-:Y:S02]  /*71a0*/  ULDC UR8, c[0x0][0x600] ;  /* 0x0001800000087ab9 */ /* 0x000fe40000000800 */
[----:B------:R-:W-:Y:S01]  /*71b0*/  ULDC UR7, c[0x0][0x610] ;  /* 0x0001840000077ab9 */ /* 0x000fe20000000800 */
[----:B------:R-:W-:Y:S02]  /*71c0*/  UIMAD UR5, UR5, UR8, UR10 ;  /* 0x00000008050572a4 */ /* 0x000fe4000f8e020a */
[----:B------:R-:W-:-:S04]  /*71d0*/  UIMAD UR4, UR4, UR7, UR19 ;  /* 0x00000007040472a4 */ /* 0x000fc8000f8e0213 */
[----:B------:R-:W-:Y:S02]  /*71e0*/  USEL UR7, UR5, UR4, !UP0 ;  /* 0x0000000405077287 */ /* 0x000fe4000c000000 */
[----:B------:R-:W-:-:S04]  /*71f0*/  USEL UR4, UR4, UR5, !UP0 ;  /* 0x0000000504047287 */ /* 0x000fc8000c000000 */
[----:B------:R-:W-:Y:S02]  /*7200*/  IMAD.U32 R2, RZ, RZ, UR7 ;  /* 0x00000007ff027e24 */ /* 0x000fe4000f8e00ff */
[----:B------:R-:W-:-:S07]  /*7210*/  IMAD.U32 R18, RZ, RZ, UR4 ;  /* 0x00000004ff127e24 */ /* 0x000fce000f8e00ff */
.L_x_158:
[----:B------:R-:W-:Y:S01]  /*7220*/  ULEA UR5, UR38, UR44, 0x1 ;  /* 0x0000002c26057291 */ /* 0x000fe2000f8e083f */
[----:B------:R-:W-:Y:S01]  /*7230*/  LOP3.LUT P0, RZ, R0, 0xff, RZ, 0xc0, !PT ;  /* 0x000000ff00ff7812 */ /* 0x000fe2000780c0ff */
[----:B------:R-:W-:Y:S01]  /*7240*/  ULOP3.LUT UR44, UR44, 0x1, URZ, 0xc0, !UPT ;  /* 0x000000012c2c7892 */ /* 0x000fe2000f8ec03f */
[----:B------:R-:W-:Y:S01]  /*7250*/  LOP3.LUT R98, R98, 0x1, RZ, 0x3c, !PT ;  /* 0x0000000162627812 */ /* 0x000fe200078e3cff */
[----:B------:R-:W-:Y:S02]  /*7260*/  USHF.R.U32.HI UR4, URZ, 0x1, UR5 ;  /* 0x000000013f047899 */ /* 0x000fe40008011605 */
[----:B------:R-:W-:Y:S02]  /*7270*/  UISETP.GT.U32.AND UP0, UPT, UR5, 0x1, UPT ;  /* 0x000000010500788c */ /* 0x000fe4000bf04070 */
[----:B------:R-:W-:Y:S02]  /*7280*/  ULOP3.LUT UR4, UR4, 0x1, URZ, 0xc0, !UPT ;  /* 0x0000000104047892 */ /* 0x000fe4000f8ec03f */
[----:B------:R-:W-:-:S02]  /*7290*/  UISETP.LT.U32.AND UP0, UPT, UR41, 0x1ff, UP0 ;  /* 0x000001ff2900788c */ /* 0x000fc40008701070 */
[----:B------:R-:W-:Y:S02]  /*72a0*/  UISETP.NE.U32.AND UP1, UPT, UR4, 0x1, UPT ;  /* 0x000000010400788c */ /* 0x000fe4000bf25070 */
[----:B------:R-:W-:Y:S02]  /*72b0*/  USEL UR5, URZ, 0x1, !UP0 ;  /* 0x000000013f057887 */ /* 0x000fe4000c000000 */
[----:B------:R-:W-:-:S04]  /*72c0*/  UISETP.GT.U32.AND UP1, UPT, UR41, 0x1fe, !UP1 ;  /* 0x000001fe2900788c */ /* 0x000fc8000cf24070 */
[----:B------:R-:W-:-:S04]  /*72d0*/  USEL UR4, URZ, 0x1, !UP1 ;  /* 0x000000013f047887 */ /* 0x000fc8000c800000 */
[----:B------:R-:W-:Y:S01]  /*72e0*/  ULOP3.LUT UR48, UR4, UR48, UR5, 0x96, !UPT ;  /* 0x0000003004307292 */ /* 0x000fe2000f8e9605 */
[----:B------:R-:W-:Y:S11]  /*72f0*/  @P0 BRA `(.L_x_161) ;  /* 0xffffffa000bc0947 */ /* 0x000ff6000383ffff */
[----:B------:R-:W-:Y:S05]  /*7300*/  EXIT ;  /* 0x000000000000794d */ /* 0x000fea0003800000 */
.L_x_12:
[----:B------:R-:W-:-:S08]  /*7310*/  ISETP.NE.AND P0, PT, RZ, UR8, PT ;  /* 0x00000008ff007c0c */ /* 0x000fd0000bf05270 */
[----:B-----5:R-:W0:-:S00]  /*7320*/  USETMAXREG.DEALLOC.CTAPOOL 0x28 ;  /* 0x00000028000079c8 */ /* 0x020e0000080e0500 */
[----:B------:R-:W-:Y:S05]  /*7330*/  @P0 EXIT ;  /* 0x000000000000094d */ /* 0x000fea0003800000 */
[----:B0-----:R-:W-:Y:S01]  /*7340*/  LOP3.LUT P0, RZ, R0, 0xff, RZ, 0xc0, !PT ;  /* 0x000000ff00ff7812 */ /* 0x001fe2000780c0ff */
[----:B------:R-:W-:Y:S02]  /*7350*/  IMAD.MOV.U32 R8, RZ, RZ, 0x1 ;  /* 0x00000001ff087424 */ /* 0x000fe400078e00ff */
[----:B------:R-:W-:-:S10]  /*7360*/  IMAD.MOV.U32 R0, RZ, RZ, RZ ;  /* 0x000000ffff007224 */ /* 0x000fd400078e00ff */
[----:B------:R-:W-:Y:S05]  /*7370*/  @!P0 BRA `(.L_x_162) ;  /* 0x0000000c00a08947 */ /* 0x000fea0003800000 */
[----:B------:R-:W-:Y:S01]  /*7380*/  LOP3.LUT P0, RZ, R4, 0x1f, RZ, 0xc0, !PT ;  /* 0x0000001f04ff7812 */ /* 0x000fe2000780c0ff */
[----:B------:R-:W-:Y:S01]  /*7390*/  ULDC UR21, c[0x0][0x658] ;  /* 0x0001960000157ab9 */ /* 0x000fe20000000800 */
[----:B------:R-:W-:Y:S01]  /*73a0*/  UMOV UR4, 0xffffffff ;  /* 0xffffffff00047882 */ /* 0x000fe20000000000 */
[----:B------:R-:W-:Y:S01]  /*73b0*/  BSSY B0, `(.L_x_162) ;  /* 0x00000e4000007945 */ /* 0x000fe20003800000 */
[----:B------:R-:W-:Y:S01]  /*73c0*/  USHF.L.U32 UR4, UR4, UR21, URZ ;  /* 0x0000001504047299 */ /* 0x000fe2000800063f */
[C---:B------:R-:W-:Y:S01]  /*73d0*/  ISETP.NE.AND P3, PT, R3.reuse, RZ, PT ;  /* 0x000000ff0300720c */ /* 0x040fe20003f65270 */
[----:B------:R-:W-:Y:S01]  /*73e0*/  IMAD.MOV.U32 R9, RZ, RZ, 0x1 ;  /* 0x00000001ff097424 */ /* 0x000fe200078e00ff */
[----:B------:R-:W-:Y:S01]  /*73f0*/  ISETP.NE.OR P0, PT, R3, RZ, !P0 ;  /* 0x000000ff0300720c */ /* 0x000fe20004705670 */
[----:B------:R-:W-:Y:S01]  /*7400*/  IMAD.MOV.U32 R8, RZ, RZ, 0x1 ;  /* 0x00000001ff087424 */ /* 0x000fe200078e00ff */
[----:B------:R-:W-:Y:S01]  /*7410*/  ULDC UR13, c[0x0][0x600] ;  /* 0x00018000000d7ab9 */ /* 0x000fe20000000800 */
[----:B------:R-:W-:Y:S01]  /*7420*/  IMAD.MOV.U32 R0, RZ, RZ, RZ ;  /* 0x000000ffff007224 */ /* 0x000fe200078e00ff */
[----:B------:R-:W-:Y:S01]  /*7430*/  UMOV UR5, 0x1 ;  /* 0x0000000100057882 */ /* 0x000fe20000000000 */
[----:B------:R-:W-:-:S02]  /*7440*/  UIADD3 UR23, UR38, 0x1, URZ ;  /* 0x0000000126177890 */ /* 0x000fc4000fffe03f */
[----:B------:R-:W-:Y:S02]  /*7450*/  ULOP3.LUT UR29, UR39, 0x2, URZ, 0xfc, !UPT ;  /* 0x00000002271d7892 */ /* 0x000fe4000f8efc3f */
[----:B------:R-:W-:Y:S02]  /*7460*/  UIADD3 UR13, UR13, -0x1, URZ ;  /* 0xffffffff0d0d7890 */ /* 0x000fe4000fffe03f */
[----:B------:R-:W-:Y:S02]  /*7470*/  USHF.L.U32 UR21, UR5, UR21, URZ ;  /* 0x0000001505157299 */ /* 0x000fe4000800063f */
[----:B------:R-:W-:Y:S01]  /*7480*/  ULOP3.LUT UR22, URZ, UR4, URZ, 0x33, !UPT ;  /* 0x000000043f167292 */ /* 0x000fe2000f8e333f */
[----:B------:R-:W-:-:S11]  /*7490*/  ULDC.64 UR14, c[0x0][0x198] ;  /* 0x00006600000e7ab9 */ /* 0x000fd60000000a00 */
.L_x_174:
[----:B------:R-:W-:-:S03]  /*74a0*/  UMOV UR4, 0xffffffff ;  /* 0xffffffff00047882 */ /* 0x000fc60000000000 */
[----:B------:R-:W-:Y:S05]  /*74b0*/  BRA.DIV UR4, `(.L_x_163) ;  /* 0x0000001204207947 */ /* 0x000fea000b800000 */
[----:B------:R-:W-:-:S13]  /*74c0*/  ELECT P6, URZ, PT ;  /* 0x00000000003f782f */ /* 0x000fda00038c0000 */
.L_x_185:
[----:B------:R-:W0:Y:S01]  /*74d0*/  LDC R3, c[0x0][0x28c] ;  /* 0x0000a300ff037b82 */ /* 0x000e220000000800 */
[----:B------:R-:W-:Y:S01]  /*74e0*/  BSSY B1, `(.L_x_164) ;  /* 0x000005b000017945 */ /* 0x000fe20003800000 */
[----:B0-----:R-:W-:-:S13]  /*74f0*/  ISETP.LT.OR P6, PT, R3, 0x1, !P6 ;  /* 0x000000010300780c */ /* 0x001fda00077c1670 */
[----:B------:R-:W-:Y:S05]  /*7500*/  @P6 BRA `(.L_x_165) ;  /* 0x0000000400606947 */ /* 0x000fea0003800000 */
[----:B------:R-:W-:Y:S02]  /*7510*/  IMAD.SHL.U32 R6, R2, 0x80, RZ ;  /* 0x0000008002067824 */ /* 0x000fe400078e00ff */
[----:B------:R-:W-:Y:S02]  /*7520*/  IMAD.SHL.U32 R18, R18, 0x40, RZ ;  /* 0x0000004012127824 */ /* 0x000fe400078e00ff */
[----:B------:R-:W-:Y:S02]  /*7530*/  IMAD.MOV.U32 R11, RZ, RZ, RZ ;  /* 0x000000ffff0b7224 */ /* 0x000fe400078e00ff */
[----:B------:R-:W-:Y:S02]  /*7540*/  IMAD.U32 R12, RZ, RZ, UR23 ;  /* 0x00000017ff0c7e24 */ /* 0x000fe4000f8e00ff */
[----:B------:R-:W-:Y:S02]  /*7550*/  IMAD.MOV.U32 R2, RZ, RZ, R8 ;  /* 0x000000ffff027224 */ /* 0x000fe400078e0008 */
[----:B------:R-:W-:-:S07]  /*7560*/  IMAD.MOV.U32 R3, RZ, RZ, R0 ;  /* 0x000000ffff037224 */ /* 0x000fce00078e0000 */
.L_x_169:
[----:B------:R-:W0:Y:S01]  /*7570*/  S2R R5, SR_CgaCtaId ;  /* 0x0000000000057919 */ /* 0x000e220000008800 */
[----:B-1----:R-:W-:-:S04]  /*7580*/  MOV R4, 0x400 ;  /* 0x0000040000047802 */ /* 0x002fc80000000f00 */
[----:B0-----:R-:W-:Y:S02]  /*7590*/  LEA R10, R5, R4, 0x18 ;  /* 0x00000004050a7211 */ /* 0x001fe400078ec0ff */
[----:B------:R-:W-:Y:S01]  /*75a0*/  SHF.L.U32 R4, R2, 0x1f, RZ ;  /* 0x0000001f02047819 */ /* 0x000fe200000006ff */
[----:B------:R-:W0:Y:S02]  /*75b0*/  @!P3 LDC R5, c[0x0][0x500] ;  /* 0x00014000ff05bb82 */ /* 0x000e240000000800 */
[----:B------:R-:W-:-:S04]  /*75c0*/  IMAD R7, R3, 0x8, R10 ;  /* 0x0000000803077824 */ /* 0x000fc800078e020a */
[----:B------:R-:W1:Y:S02]  /*75d0*/  SYNCS.PHASECHK.TRANS64.TRYWAIT P1, [R7+URZ+0x10], R4 ;  /* 0x00001004070075a7 */ /* 0x000e64000802017f */
[----:B-1----:R-:W-:Y:S05]  /*75e0*/  @!P1 BRA `(.L_x_166) ;  /* 0x0000000c00f49947 */ /* 0x002fea0003800000 */
.L_x_186:
[----:B------:R-:W-:Y:S01]  /*75f0*/  UPRMT UR4, UR29, 0x9910, URZ ;  /* 0x000099101d047896 */ /* 0x000fe2000800003f */
[----:B0-----:R0:W-:Y:S03]  /*7600*/  @!P3 SYNCS.ARRIVE.TRANS64 RZ, [R7+URZ], R5 ;  /* 0x0000000507ffb9a7 */ /* 0x0011e6000800003f */
[----:B------:R-:W-:-:S06]  /*7610*/  UISETP.NE.AND UP0, UPT, UR4, 0x2, UPT ;  /* 0x000000020400788c */ /* 0x000fcc000bf05270 */
[----:B------:R-:W-:-:S13]  /*7620*/  PLOP3.LUT P1, PT, PT, PT, UP0, 0x80, 0x0 ;  /* 0x000000000000781c */ /* 0x000fda0003f2f008 */
[----:B0-----:R-:W-:Y:S05]  /*7630*/  @P1 BRA `(.L_x_167) ;  /* 0x0000000000041947 */ /* 0x001fea0003800000 */
[----:B------:R-:W-:Y:S01]  /*7640*/  BPT.TRAP 0x1 ;  /* 0x000000040000795c */ /* 0x000fe20000300000 */
.L_x_167:
[----:B------:R-:W-:Y:S05]  /*7650*/  @P0 BRA `(.L_x_168) ;  /* 0x0000000000040947 */ /* 0x000fea0003800000 */
[----:B------:R-:W-:Y:S01]  /*7660*/  BPT.TRAP 0x1 ;  /* 0x000000040000795c */ /* 0x000fe20000300000 */
.L_x_168:
[----:B------:R-:W-:Y:S01]  /*7670*/  R2UR UR56, R10 ;  /* 0x000000000a3872ca */ /* 0x000fe200000e0000 */
[----:B------:R-:W-:Y:S01]  /*7680*/  IMAD R10, R3, 0x8000, R10 ;  /* 0x00008000030a7824 */ /* 0x000fe200078e020a */
[----:B------:R-:W-:Y:S01]  /*7690*/  R2UR UR10, R11 ;  /* 0x000000000b0a72ca */ /* 0x000fe200000e0000 */
[----:B------:R-:W-:Y:S01]  /*76a0*/  UIADD3 UR30, UP0, UR14, 0xf0, URZ ;  /* 0x000000f00e1e7890 */ /* 0x000fe2000ff1e03f */
[----:B------:R-:W-:Y:S01]  /*76b0*/  R2UR UR16, R3 ;  /* 0x00000000031072ca */ /* 0x000fe200000e0000 */
[----:B------:R-:W-:Y:S01]  /*76c0*/  VIADD R12, R12, 0xffffffff ;  /* 0xffffffff0c0c7836 */ /* 0x000fe20000000000 */
[----:B------:R-:W-:Y:S01]  /*76d0*/  R2UR UR32, R10 ;  /* 0x000000000a2072ca */ /* 0x000fe200000e0000 */
[----:B------:R-:W-:Y:S01]  /*76e0*/  UIADD3.X UR31, URZ, UR15, URZ, UP0, !UPT ;  /* 0x0000000f3f1f7290 */ /* 0x000fe200087fe43f */
[----:B------:R-:W-:Y:S01]  /*76f0*/  R2UR UR9, R7 ;  /* 0x00000000070972ca */ /* 0x000fe200000e0000 */
[----:B------:R-:W-:Y:S01]  /*7700*/  UIADD3 UR6, UP1, UR14, 0x1f0, URZ ;  /* 0x000001f00e067890 */ /* 0x000fe2000ff3e03f */
[----:B------:R-:W-:Y:S01]  /*7710*/  R2UR UR11, R18 ;  /* 0x00000000120b72ca */ /* 0x000fe200000e0000 */
[----:B------:R-:W-:Y:S01]  /*7720*/  UMOV UR4, 0x0 ;  /* 0x0000000000047882 */ /* 0x000fe20000000000 */
[----:B------:R-:W-:Y:S01]  /*7730*/  R2UR UR12, R19 ;  /* 0x00000000130c72ca */ /* 0x000fe200000e0000 */
[----:B------:R-:W-:Y:S01]  /*7740*/  UIADD3 UR56, UR56, 0x10100, URZ ;  /* 0x0001010038387890 */ /* 0x000fe2000fffe03f */
[----:B------:R-:W-:Y:S01]  /*7750*/  R2UR UR59, R6 ;  /* 0x00000000063b72ca */ /* 0x000fe200000e0000 */
[----:B------:R-:W-:Y:S01]  /*7760*/  UIADD3 UR50, UR10, 0x40, URZ ;  /* 0x000000400a327890 */ /* 0x000fe2000fffe03f */
[----:B------:R-:W-:Y:S01]  /*7770*/  ISETP.GT.AND P2, PT, R12, 0x1, PT ;  /* 0x000000010c00780c */ /* 0x000fe20003f44270 */
[----:B------:R-:W-:Y:S01]  /*7780*/  ULEA UR56, UR16, UR56, 0x10 ;  /* 0x0000003810387291 */ /* 0x000fe2000f8e803f */
[----:B------:R-:W-:Y:S01]  /*7790*/  VIADD R3, R3, 0x1 ;  /* 0x0000000103037836 */ /* 0x000fe20000000000 */
[----:B------:R-:W-:Y:S01]  /*77a0*/  UIADD3 UR8, UR32, 0x100, URZ ;  /* 0x0000010020087890 */ /* 0x000fe2000fffe03f */
[----:B------:R-:W-:Y:S01]  /*77b0*/  VIADD R11, R11, 0x100 ;  /* 0x000001000b0b7836 */ /* 0x000fe20000000000 */
[----:B------:R-:W-:-:S02]  /*77c0*/  UIADD3 UR48, UR32, 0x2100, URZ ;  /* 0x0000210020307890 */ /* 0x000fc4000fffe03f */
[----:B------:R-:W-:Y:S01]  /*77d0*/  UIADD3 UR42, UR10, 0x80, URZ ;  /* 0x000000800a2a7890 */ /* 0x000fe2000fffe03f */
[C---:B------:R-:W-:Y:S01]  /*77e0*/  ISETP.NE.AND P1, PT, R3.reuse, 0x2, PT ;  /* 0x000000020300780c */ /* 0x040fe20003f25270 */
[----:B------:R-:W-:Y:S02]  /*77f0*/  UIADD3 UR40, UR32, 0x4100, URZ ;  /* 0x0000410020287890 */ /* 0x000fe4000fffe03f */
[----:B------:R-:W-:Y:S01]  /*7800*/  UIADD3 UR34, UR10, 0xc0, URZ ;  /* 0x000000c00a227890 */ /* 0x000fe2000fffe03f */
[----:B------:R-:W-:Y:S01]  /*7810*/  SEL R5, RZ, 0x1, P1 ;  /* 0x00000001ff057807 */ /* 0x000fe20000800000 */
[----:B------:R-:W-:Y:S01]  /*7820*/  UIADD3 UR32, UR32, 0x6100, URZ ;  /* 0x0000610020207890 */ /* 0x000fe2000fffe03f */
[----:B------:R-:W-:Y:S01]  /*7830*/  SEL R3, R3, RZ, P1 ;  /* 0x000000ff03037207 */ /* 0x000fe20000800000 */
[----:B------:R-:W-:Y:S01]  /*7840*/  UMOV UR5, 0x10000000 ;  /* 0x1000000000057882 */ /* 0x000fe20000000000 */
[----:B------:R-:W-:Y:S01]  /*7850*/  UIADD3.X UR7, URZ, UR15, URZ, UP1, !UPT ;  /* 0x0000000f3f077290 */ /* 0x000fe20008ffe43f */
[----:B------:R0:W-:Y:S01]  /*7860*/  UTMALDG.3D [UR8], [UR30], desc[UR4] ;  /* 0x000004081e0075b4 */ /* 0x0001e20008011000 */
[----:B------:R-:W-:Y:S01]  /*7870*/  UIADD3 UR24, UR56, 0x4000, URZ ;  /* 0x0000400038187890 */ /* 0x000fe2000fffe03f */
[----:B------:R-:W-:Y:S01]  /*7880*/  LOP3.LUT R2, R2, R5, RZ, 0x3c, !PT ;  /* 0x0000000502027212 */ /* 0x000fe200078e3cff */
[----:B------:R-:W-:Y:S01]  /*7890*/  UIADD3 UR16, UR56, 0x8000, URZ ;  /* 0x0000800038107890 */ /* 0x000fe2000fffe03f */
[----:B------:R-:W-:Y:S01]  /*78a0*/  UMOV UR49, UR9 ;  /* 0x0000000900317c82 */ /* 0x000fe20008000000 */
        /* <DEDUP_REMOVED lines=8> */
[----:B------:R2:W-:Y:S01]  /*7930*/  UTMALDG.3D [UR48], [UR30], desc[UR4] ;  /* 0x000004301e0075b4 */ /* 0x0005e20008011000 */
        /* <DEDUP_REMOVED lines=9> */
[----:B0-----:R-:W-:Y:S01]  /*79d0*/  UIADD3 UR8, UR56, 0xc000, URZ ;  /* 0x0000c00038087890 */ /* 0x001fe2000fffe03f */
[----:B------:R-:W-:Y:S01]  /*79e0*/  UMOV UR19, UR59 ;  /* 0x0000003b00137c82 */ /* 0x000fe20008000000 */
[----:B------:R-:W-:Y:S01]  /*79f0*/  UMOV UR20, UR12 ;  /* 0x0000000c00147c82 */ /* 0x000fe20008000000 */
[----:B------:R-:W-:Y:S01]  /*7a00*/  UMOV UR18, UR42 ;  /* 0x0000002a00127c82 */ /* 0x000fe20008000000 */
[----:B------:R-:W-:Y:S01]  /*7a10*/  UMOV UR11, UR59 ;  /* 0x0000003b000b7c82 */ /* 0x000fe20008000000 */
[----:B------:R2:W-:Y:S01]  /*7a20*/  UTMALDG.3D [UR32], [UR30], desc[UR4] ;  /* 0x000004201e0075b4 */ /* 0x0005e20008011000 */
[----:B------:R-:W-:Y:S01]  /*7a30*/  UMOV UR10, UR34 ;  /* 0x00000022000a7c82 */ /* 0x000fe20008000000 */
[----:B------:R2:W-:Y:S01]  /*7a40*/  UTMALDG.3D [UR56], [UR6], desc[UR4] ;  /* 0x00000438060075b4 */ /* 0x0005e20008011000 */
[----:B------:R2:W-:Y:S01]  /*7a50*/  UTMALDG.3D [UR24], [UR6], desc[UR4] ;  /* 0x00000418060075b4 */ /* 0x0005e20008011000 */
[----:B------:R2:W-:Y:S01]  /*7a60*/  UTMALDG.3D [UR16], [UR6], desc[UR4] ;  /* 0x00000410060075b4 */ /* 0x0005e20008011000 */
[----:B------:R2:W-:Y:S02]  /*7a70*/  UTMALDG.3D [UR8], [UR6], desc[UR4] ;  /* 0x00000408060075b4 */ /* 0x0005e40008011000 */
[----:B--2---:R-:W-:Y:S05]  /*7a80*/  @P2 BRA `(.L_x_169) ;  /* 0xfffffff800b82947 */ /* 0x004fea000383ffff */
.L_x_165:
[----:B------:R-:W-:Y:S05]  /*7a90*/  BSYNC B1 ;  /* 0x0000000000017941 */ /* 0x000fea0003800000 */
.L_x_164:
[----:B------:R-:W-:Y:S01]  /*7aa0*/  LOP3.LUT P4, RZ, R9, 0xff, RZ, 0xc0, !PT ;  /* 0x000000ff09ff7812 */ /* 0x000fe2000788c0ff */
[----:B------:R-:W-:Y:S01]  /*7ab0*/  VIADD R0, R0, UR38 ;  /* 0x0000002600007c36 */ /* 0x000fe20008000000 */
[----:B------:R-:W-:Y:S01]  /*7ac0*/  ULDC.64 UR4, c[0x0][0x650] ;  /* 0x0001940000047ab9 */ /* 0x000fe20000000a00 */
[----:B------:R-:W-:Y:S01]  /*7ad0*/  BSSY B1, `(.L_x_170) ;  /* 0x000006f000017945 */ /* 0x000fe20003800000 */
[----:B------:R-:W-:Y:S01]  /*7ae0*/  IMAD.MOV.U32 R18, RZ, RZ, -0x1 ;  /* 0xffffffffff127424 */ /* 0x000fe200078e00ff */
[----:B------:R-:W-:Y:S01]  /*7af0*/  PRMT R9, RZ, 0x7610, R9 ;  /* 0x00007610ff097816 */ /* 0x000fe20000000009 */
[----:B------:R-:W-:Y:S01]  /*7b00*/  IMAD.MOV.U32 R19, RZ, RZ, -0x1 ;  /* 0xffffffffff137424 */ /* 0x000fe200078e00ff */
[C---:B------:R-:W-:Y:S02]  /*7b10*/  ISETP.GT.U32.AND P1, PT, R0.reuse, 0x1, PT ;  /* 0x000000010000780c */ /* 0x040fe40003f24070 */
[----:B------:R-:W-:Y:S02]  /*7b20*/  SHF.R.U32.HI R2, RZ, 0x1, R0 ;  /* 0x00000001ff027819 */ /* 0x000fe40000011600 */
[----:B------:R-:W-:-:S02]  /*7b30*/  LOP3.LUT R0, R0, 0x1, RZ, 0xc0, !PT ;  /* 0x0000000100007812 */ /* 0x000fc400078ec0ff */
[----:B-1----:R-:W0:Y:S01]  /*7b40*/  @P4 S2R R4, SR_CgaCtaId ;  /* 0x0000000000044919 */ /* 0x002e220000008800 */
[----:B------:R-:W-:Y:S02]  /*7b50*/  @P4 MOV R3, 0x400 ;  /* 0x0000040000034802 */ /* 0x000fe40000000f00 */
[----:B------:R-:W-:-:S04]  /*7b60*/  LOP3.LUT R2, R2, 0x1, RZ, 0xc0, !PT ;  /* 0x0000000102027812 */ /* 0x000fc800078ec0ff */
[----:B------:R-:W-:Y:S02]  /*7b70*/  ISETP.NE.U32.AND P2, PT, R2, 0x1, PT ;  /* 0x000000010200780c */ /* 0x000fe40003f45070 */
[----:B0-----:R-:W-:Y:S01]  /*7b80*/  @P4 LEA R3, R4, R3, 0x18 ;  /* 0x0000000304034211 */ /* 0x001fe200078ec0ff */
[----:B------:R-:W-:-:S03]  /*7b90*/  IMAD.U32 R4, RZ, RZ, UR38 ;  /* 0x00000026ff047e24 */ /* 0x000fc6000f8e00ff */
[----:B------:R0:W-:Y:S01]  /*7ba0*/  @P4 SYNCS.ARRIVE.TRANS64.A1T0 RZ, [R3+URZ+0x58], RZ ;  /* 0x000058ff03ff49a7 */ /* 0x0001e2000810003f */
[----:B------:R-:W-:Y:S02]  /*7bb0*/  IADD3 R16, P4, R16, UR54, RZ ;  /* 0x0000003610107c10 */ /* 0x000fe4000ff9e0ff */
[----:B------:R-:W-:Y:S02]  /*7bc0*/  ISETP.LT.U32.AND P1, PT, R4, 0x2, P1 ;  /* 0x000000020400780c */ /* 0x000fe40000f21070 */
[----:B------:R-:W-:Y:S02]  /*7bd0*/  IADD3.X R17, R17, UR37, RZ, P4, !PT ;  /* 0x0000002511117c10 */ /* 0x000fe4000a7fe4ff */
[----:B------:R-:W-:Y:S02]  /*7be0*/  ISETP.GE.U32.AND P4, PT, R16, UR4, PT ;  /* 0x0000000410007c0c */ /* 0x000fe4000bf86070 */
[----:B0-----:R-:W-:Y:S02]  /*7bf0*/  SEL R3, RZ, 0x1, !P1 ;  /* 0x00000001ff037807 */ /* 0x001fe40004800000 */
[----:B------:R-:W-:-:S02]  /*7c00*/  ISETP.GE.U32.AND.EX P1, PT, R17, UR5, PT, P4 ;  /* 0x0000000511007c0c */ /* 0x000fc4000bf26140 */
[----:B------:R-:W-:-:S04]  /*7c10*/  ISETP.GT.U32.AND P2, PT, R4, 0x1, !P2 ;  /* 0x000000010400780c */ /* 0x000fc80005744070 */
[----:B------:R-:W-:-:S04]  /*7c20*/  SEL R2, RZ, 0x1, !P2 ;  /* 0x00000001ff027807 */ /* 0x000fc80005000000 */
[--C-:B------:R-:W-:Y:S01]  /*7c30*/  LOP3.LUT R8, R2, R8, R3.reuse, 0x96, !PT ;  /* 0x0000000802087212 */ /* 0x100fe200078e9603 */
[----:B------:R-:W-:Y:S01]  /*7c40*/  IMAD.MOV.U32 R2, RZ, RZ, -0x1 ;  /* 0xffffffffff027424 */ /* 0x000fe200078e00ff */
[----:B------:R-:W-:Y:S01]  /*7c50*/  PRMT R3, RZ, 0x7610, R3 ;  /* 0x00007610ff037816 */ /* 0x000fe20000000003 */
[----:B------:R-:W-:Y:S06]  /*7c60*/  @P1 BRA `(.L_x_171) ;  /* 0x0000000400541947 */ /* 0x000fec0003800000 */
[----:B------:R-:W0:Y:S01]  /*7c70*/  S2UR UR4, SR_CTAID.X ;  /* 0x00000000000479c3 */ /* 0x000e220000002500 */
[----:B------:R-:W-:Y:S01]  /*7c80*/  ULDC.64 UR6, c[0x0][0x628] ;  /* 0x00018a0000067ab9 */ /* 0x000fe20000000a00 */
[----:B------:R-:W-:Y:S01]  /*7c90*/  ULDC UR5, c[0x0][0x150] ;  /* 0x0000540000057ab9 */ /* 0x000fe20000000800 */
[----:B------:R-:W-:Y:S01]  /*7ca0*/  ISETP.NE.U32.AND P1, PT, RZ, UR6, PT ;  /* 0x00000006ff007c0c */ /* 0x000fe2000bf25070 */
[----:B------:R-:W-:Y:S01]  /*7cb0*/  ULDC UR8, c[0x0][0x630] ;  /* 0x00018c0000087ab9 */ /* 0x000fe20000000800 */
[----:B------:R-:W-:Y:S01]  /*7cc0*/  ULDC UR10, c[0x0][0x154] ;  /* 0x00005500000a7ab9 */ /* 0x000fe20000000800 */
[----:B------:R-:W-:Y:S01]  /*7cd0*/  IMAD.MOV.U32 R2, RZ, RZ, R16 ;  /* 0x000000ffff027224 */ /* 0x000fe200078e0010 */
[----:B------:R-:W-:Y:S01]  /*7ce0*/  ISETP.NE.AND.EX P1, PT, RZ, UR7, PT, P1 ;  /* 0x00000007ff007c0c */ /* 0x000fe2000bf25310 */
[----:B------:R-:W1:Y:S01]  /*7cf0*/  S2UR UR9, SR_CTAID.Y ;  /* 0x00000000000979c3 */ /* 0x000e620000002600 */
[----:B0-----:R-:W-:-:S05]  /*7d00*/  I2FP.F32.U32 R3, UR4 ;  /* 0x0000000400037c45 */ /* 0x001fca0008201000 */
[----:B------:R-:W-:Y:S01]  /*7d10*/  FMUL R10, R3, UR5 ;  /* 0x00000005030a7c20 */ /* 0x000fe20008400000 */
[----:B------:R-:W-:-:S05]  /*7d20*/  IMAD.MOV.U32 R3, RZ, RZ, R17 ;  /* 0x000000ffff037224 */ /* 0x000fca00078e0011 */
[----:B------:R-:W-:Y:S05]  /*7d30*/  @!P1 BRA `(.L_x_172) ;  /* 0x0000000000289947 */ /* 0x000fea0003800000 */
[----:B------:R-:W-:Y:S02]  /*7d40*/  ULDC UR5, c[0x0][0x634] ;  /* 0x00018d0000057ab9 */ /* 0x000fe40000000800 */
[----:B------:R-:W-:-:S05]  /*7d50*/  IADD3 R7, P1, R16, UR5, RZ ;  /* 0x0000000510077c10 */ /* 0x000fca000ff3e0ff */
[----:B------:R-:W-:-:S04]  /*7d60*/  IMAD.X R11, RZ, RZ, R17, P1 ;  /* 0x000000ffff0b7224 */ /* 0x000fc800008e0611 */
[----:B------:R-:W-:-:S04]  /*7d70*/  IMAD.WIDE.U32 R4, R11, UR6, RZ ;  /* 0x000000060b047c25 */ /* 0x000fc8000f8e00ff */
[----:B------:R-:W-:-:S04]  /*7d80*/  IMAD.WIDE.U32 R4, P1, R7, UR7, R4 ;  /* 0x0000000707047c25 */ /* 0x000fc8000f820004 */
[----:B------:R-:W-:-:S04]  /*7d90*/  IMAD.WIDE.U32 R6, R7, UR6, RZ ;  /* 0x0000000607067c25 */ /* 0x000fc8000f8e00ff */
[----:B------:R-:W-:Y:S01]  /*7da0*/  IMAD.X R3, RZ, RZ, RZ, P1 ;  /* 0x000000ffff037224 */ /* 0x000fe200008e06ff */
[----:B------:R-:W-:Y:S01]  /*7db0*/  IADD3 RZ, P1, R7, R4, RZ ;  /* 0x0000000407ff7210 */ /* 0x000fe20007f3e0ff */
[----:B------:R-:W-:-:S04]  /*7dc0*/  IMAD.MOV.U32 R2, RZ, RZ, R5 ;  /* 0x000000ffff027224 */ /* 0x000fc800078e0005 */
[----:B------:R-:W-:-:S08]  /*7dd0*/  IMAD.WIDE.U32.X R2, R11, UR7, R2, P1 ;  /* 0x000000070b027c25 */ /* 0x000fd000088e0402 */
.L_x_172:
[--C-:B------:R-:W-:Y:S01]  /*7de0*/  SHF.R.U64 R19, R2, UR8, R3.reuse ;  /* 0x0000000802137c19 */ /* 0x100fe20008001203 */
[----:B------:R-:W0:Y:S01]  /*7df0*/  F2I.U32.TRUNC.NTZ R10, R10 ;  /* 0x0000000a000a7305 */ /* 0x000e22000020f000 */
[----:B------:R-:W-:Y:S01]  /*7e00*/  SHF.R.U32.HI R2, RZ, UR8, R3 ;  /* 0x00000008ff027c19 */ /* 0x000fe20008011603 */
[----:B------:R-:W-:Y:S01]  /*7e10*/  ULDC.64 UR6, c[0x0][0x620] ;  /* 0x0001880000067ab9 */ /* 0x000fe20000000a00 */
[----:B------:R-:W-:Y:S01]  /*7e20*/  IADD3 R5, P1, RZ, -R19, RZ ;  /* 0x80000013ff057210 */ /* 0x000fe20007f3e0ff */
[----:B------:R-:W2:Y:S01]  /*7e30*/  LDC R15, c[0x0][0x610] ;  /* 0x00018400ff0f7b82 */ /* 0x000ea20000000800 */
[----:B-1----:R-:W-:Y:S01]  /*7e40*/  I2FP.F32.U32 R4, UR9 ;  /* 0x0000000900047c45 */ /* 0x002fe20008201000 */
[----:B------:R-:W-:Y:S01]  /*7e50*/  ULDC UR8, c[0x0][0x658] ;  /* 0x0001960000087ab9 */ /* 0x000fe20000000800 */
[----:B------:R-:W-:Y:S01]  /*7e60*/  ULDC UR12, c[0x0][0x648] ;  /* 0x00019200000c7ab9 */ /* 0x000fe20000000800 */
[----:B------:R-:W-:Y:S02]  /*7e70*/  IMAD.X R2, RZ, RZ, ~R2, P1 ;  /* 0x000000ffff027224 */ /* 0x000fe400008e0e02 */
[----:B------:R-:W-:Y:S01]  /*7e80*/  FMUL R6, R4, UR10 ;  /* 0x0000000a04067c20 */ /* 0x000fe20008400000 */
[----:B------:R-:W-:Y:S01]  /*7e90*/  ULDC.64 UR10, c[0x0][0x640] ;  /* 0x00019000000a7ab9 */ /* 0x000fe20000000a00 */
[----:B------:R-:W-:Y:S01]  /*7ea0*/  IMAD R4, R2, UR6, RZ ;  /* 0x0000000602047c24 */ /* 0x000fe2000f8e02ff */
[----:B------:R-:W-:Y:S01]  /*7eb0*/  ISETP.NE.U32.AND P1, PT, RZ, UR10, PT ;  /* 0x0000000aff007c0c */ /* 0x000fe2000bf25070 */
[C---:B------:R-:W-:Y:S01]  /*7ec0*/  IMAD.WIDE.U32 R2, R5.reuse, UR6, R16 ;  /* 0x0000000605027c25 */ /* 0x040fe2000f8e0010 */
[----:B0-----:R-:W-:Y:S01]  /*7ed0*/  R2UR UR5, R10 ;  /* 0x000000000a0572ca */ /* 0x001fe200000e0000 */
[----:B------:R-:W0:Y:S01]  /*7ee0*/  F2I.U32.TRUNC.NTZ R6, R6 ;  /* 0x0000000600067305 */ /* 0x000e22000020f000 */
[----:B------:R-:W-:Y:S01]  /*7ef0*/  ULDC UR6, c[0x0][0x618] ;  /* 0x0001860000067ab9 */ /* 0x000fe20000000800 */
[----:B------:R-:W-:Y:S01]  /*7f00*/  IMAD R5, R5, UR7, R4 ;  /* 0x0000000705057c24 */ /* 0x000fe2000f8e0204 */
[----:B------:R-:W-:-:S03]  /*7f10*/  ISETP.NE.AND.EX P1, PT, RZ, UR11, PT, P1 ;  /* 0x0000000bff007c0c */ /* 0x000fc6000bf25310 */
[----:B------:R-:W-:-:S05]  /*7f20*/  IMAD.IADD R3, R3, 0x1, R5 ;  /* 0x0000000103037824 */ /* 0x000fca00078e0205 */
[--C-:B------:R-:W-:Y:S02]  /*7f30*/  SHF.R.U64 R10, R2, UR6, R3.reuse ;  /* 0x00000006020a7c19 */ /* 0x100fe40008001203 */
[----:B------:R-:W-:Y:S01]  /*7f40*/  SHF.R.U32.HI R3, RZ, UR6, R3 ;  /* 0x00000006ff037c19 */ /* 0x000fe20008011603 */
[----:B------:R-:W-:Y:S01]  /*7f50*/  ULDC UR6, c[0x0][0x608] ;  /* 0x0001820000067ab9 */ /* 0x000fe20000000800 */
[----:B0-----:R-:W-:Y:S02]  /*7f60*/  R2UR UR7, R6 ;  /* 0x00000000060772ca */ /* 0x001fe400000e0000 */
[--C-:B------:R-:W-:Y:S02]  /*7f70*/  SHF.R.U64 R12, R10, UR6, R3.reuse ;  /* 0x000000060a0c7c19 */ /* 0x100fe40008001203 */
[----:B------:R-:W-:Y:S01]  /*7f80*/  SHF.R.U32.HI R3, RZ, UR6, R3 ;  /* 0x00000006ff037c19 */ /* 0x000fe20008011603 */
[----:B------:R-:W-:-:S03]  /*7f90*/  UIADD3 UR6, -UR5, URZ, URZ ;  /* 0x0000003f05067290 */ /* 0x000fc6000fffe13f */
[--C-:B------:R-:W-:Y:S01]  /*7fa0*/  SHF.R.U64 R13, R12, UR8, R3.reuse ;  /* 0x000000080c0d7c19 */ /* 0x100fe20008001203 */
[----:B------:R-:W-:Y:S01]  /*7fb0*/  ULDC UR5, c[0x0][0x144] ;  /* 0x0000510000057ab9 */ /* 0x000fe20000000800 */
[----:B------:R-:W-:-:S03]  /*7fc0*/  SHF.R.U32.HI R3, RZ, UR8, R3 ;  /* 0x00000008ff037c19 */ /* 0x000fc60008011603 */
[----:B------:R-:W-:Y:S01]  /*7fd0*/  IMAD.MOV.U32 R2, RZ, RZ, R13 ;  /* 0x000000ffff027224 */ /* 0x000fe200078e000d */
[----:B------:R-:W-:Y:S06]  /*7fe0*/  @!P1 BRA `(.L_x_173) ;  /* 0x0000000000289947 */ /* 0x000fec0003800000 */
        /* <DEDUP_REMOVED lines=10> */
.L_x_173:
[----:B------:R-:W-:Y:S01]  /*8090*/  UISETP.NE.AND UP0, UPT, UR45, URZ, UPT ;  /* 0x0000003f2d00728c */ /* 0x000fe2000bf05270 */
[----:B------:R-:W-:Y:S01]  /*80a0*/  SHF.R.U64 R3, R2, UR12, R3 ;  /* 0x0000000c02037c19 */ /* 0x000fe20008001203 */
[----:B------:R-:W-:Y:S01]  /*80b0*/  UIADD3 UR7, -UR7, URZ, URZ ;  /* 0x0000003f07077290 */ /* 0x000fe2000fffe13f */
[----:B------:R-:W-:Y:S01]  /*80c0*/  LOP3.LUT R2, R12, UR22, RZ, 0xc0, !PT ;  /* 0x000000160c027c12 */ /* 0x000fe2000f8ec0ff */
[----:B------:R-:W-:Y:S01]  /*80d0*/  UIMAD UR4, UR5, UR6, UR4 ;  /* 0x00000006050472a4 */ /* 0x000fe2000f8e0204 */
[----:B------:R-:W-:Y:S01]  /*80e0*/  LOP3.LUT R5, R10, UR13, RZ, 0xc0, !PT ;  /* 0x0000000d0a057c12 */ /* 0x000fe2000f8ec0ff */
[----:B------:R-:W-:Y:S01]  /*80f0*/  IMAD.MOV R4, RZ, RZ, -R3 ;  /* 0x000000ffff047224 */ /* 0x000fe200078e0a03 */
[----:B------:R-:W-:Y:S01]  /*8100*/  ULDC UR5, c[0x0][0x148] ;  /* 0x0000520000057ab9 */ /* 0x000fe20000000800 */
[----:B------:R-:W-:Y:S01]  /*8110*/  IMAD R18, R3, UR21, R2 ;  /* 0x0000001503127c24 */ /* 0x000fe2000f8e0202 */
[----:B------:R-:W-:Y:S01]  /*8120*/  PLOP3.LUT P1, PT, PT, PT, UP0, 0x80, 0x0 ;  /* 0x000000000000781c */ /* 0x000fe20003f2f008 */
[----:B------:R-:W-:Y:S01]  /*8130*/  IMAD.MOV.U32 R3, RZ, RZ, 0x1 ;  /* 0x00000001ff037424 */ /* 0x000fe200078e00ff */
[----:B------:R-:W-:-:S03]  /*8140*/  @UP0 UIMAD UR4, UR5, UR7, UR9 ;  /* 0x00000007050402a4 */ /* 0x000fc6000f8e0209 */
[----:B------:R-:W-:Y:S02]  /*8150*/  ULDC UR5, c[0x0][0x638] ;  /* 0x00018e0000057ab9 */ /* 0x000fe40000000800 */
[----:B------:R-:W-:Y:S02]  /*8160*/  IMAD R2, R4, UR5, R13 ;  /* 0x0000000504027c24 */ /* 0x000fe4000f8e020d */
[----:B--2---:R-:W-:Y:S01]  /*8170*/  IMAD R18, R18, R15, UR4 ;  /* 0x0000000412127e24 */ /* 0x004fe2000f8e020f */
[----:B------:R-:W-:Y:S02]  /*8180*/  ULDC UR4, c[0x0][0x600] ;  /* 0x0001800000047ab9 */ /* 0x000fe40000000800 */
[----:B------:R-:W-:-:S05]  /*8190*/  IMAD R5, R2, UR4, R5 ;  /* 0x0000000402057c24 */ /* 0x000fca000f8e0205 */
[----:B------:R-:W-:Y:S02]  /*81a0*/  SEL R2, R5, R18, !P1 ;  /* 0x0000001205027207 */ /* 0x000fe40004800000 */
[----:B------:R-:W-:-:S07]  /*81b0*/  SEL R18, R18, R5, !P1 ;  /* 0x0000000512127207 */ /* 0x000fce0004800000 */
.L_x_171:
[----:B------:R-:W-:Y:S05]  /*81c0*/  BSYNC B1 ;  /* 0x0000000000017941 */ /* 0x000fea0003800000 */
.L_x_170:
[----:B------:R-:W-:-:S13]  /*81d0*/  LOP3.LUT P1, RZ, R3, 0xff, RZ, 0xc0, !PT ;  /* 0x000000ff03ff7812 */ /* 0x000fda000782c0ff */
[----:B------:R-:W-:Y:S05]  /*81e0*/  @P1 BRA `(.L_x_174) ;  /* 0xfffffff000ac1947 */ /* 0x000fea000383ffff */
[----:B------:R-:W-:Y:S05]  /*81f0*/  BSYNC B0 ;  /* 0x0000000000007941 */ /* 0x000fea0003800000 */
.L_x_162:
[----:B------:R-:W-:-:S03]  /*8200*/  UMOV UR4, 0xffffffff ;  /* 0xffffffff00047882 */ /* 0x000fc60000000000 */
[----:B------:R-:W-:Y:S05]  /*8210*/  BRA.DIV UR4, `(.L_x_175) ;  /* 0x0000000204fc7947 */ /* 0x000fea000b800000 */
[----:B------:R-:W-:-:S13]  /*8220*/  ELECT P6, URZ, PT ;  /* 0x00000000003f782f */ /* 0x000fda00038c0000 */
.L_x_189:
[----:B------:R-:W-:Y:S04]  /*8230*/  BSSY B0, `(.L_x_176) ;  /* 0x000001a000007945 */ /* 0x000fe80003800000 */
[----:B------:R-:W-:Y:S05]  /*8240*/  @!P6 BRA `(.L_x_177) ;  /* 0x000000000060e947 */ /* 0x000fea0003800000 */
[----:B------:R-:W-:-:S04]  /*8250*/  ULOP3.LUT UR4, UR39, 0x2, URZ, 0xfc, !UPT ;  /* 0x0000000227047892 */ /* 0x000fc8000f8efc3f */
[----:B------:R-:W-:-:S06]  /*8260*/  UISETP.NE.AND UP0, UPT, UR4, 0x3, UPT ;  /* 0x000000030400788c */ /* 0x000fcc000bf05270 */
[----:B------:R-:W-:-:S13]  /*8270*/  PLOP3.LUT P0, PT, PT, PT, UP0, 0x80, 0x0 ;  /* 0x000000000000781c */ /* 0x000fda0003f0f008 */
[----:B------:R-:W-:Y:S05]  /*8280*/  @!P0 BRA `(.L_x_178) ;  /* 0x0000000000048947 */ /* 0x000fea0003800000 */
[----:B------:R-:W-:Y:S01]  /*8290*/  BPT.TRAP 0x1 ;  /* 0x000000040000795c */ /* 0x000fe20000300000 */
.L_x_178:
[----:B------:R-:W0:Y:S01]  /*82a0*/  S2R R3, SR_CgaCtaId ;  /* 0x0000000000037919 */ /* 0x000e220000008800 */
[----:B------:R-:W-:-:S04]  /*82b0*/  MOV R2, 0x400 ;  /* 0x0000040000027802 */ /* 0x000fc80000000f00 */
[----:B0-----:R-:W-:Y:S02]  /*82c0*/  LEA R3, R3, R2, 0x18 ;  /* 0x0000000203037211 */ /* 0x001fe400078ec0ff */
[----:B------:R-:W-:-:S03]  /*82d0*/  SHF.L.U32 R2, R8, 0x1f, RZ ;  /* 0x0000001f08027819 */ /* 0x000fc600000006ff */
[----:B------:R-:W-:-:S04]  /*82e0*/  VIADD R3, R3, 0x10 ;  /* 0x0000001003037836 */ /* 0x000fc80000000000 */
[C---:B------:R-:W-:Y:S02]  /*82f0*/  IMAD R7, R0.reuse, 0x8, R3 ;  /* 0x0000000800077824 */ /* 0x040fe400078e0203 */
[----:B------:R-:W-:Y:S02]  /*8300*/  VIADD R0, R0, 0x1 ;  /* 0x0000000100007836 */ /* 0x000fe40000000000 */
[----:B------:R-:W0:Y:S03]  /*8310*/  SYNCS.PHASECHK.TRANS64.TRYWAIT P0, [R7+URZ], R2 ;  /* 0x00000002070075a7 */ /* 0x000e26000800017f */
[----:B------:R-:W-:-:S04]  /*8320*/  ISETP.NE.AND P1, PT, R0, 0x2, PT ;  /* 0x000000020000780c */ /* 0x000fc80003f25270 */
[----:B------:R-:W-:Y:S02]  /*8330*/  SEL R5, RZ, 0x1, P1 ;  /* 0x00000001ff057807 */ /* 0x000fe40000800000 */
[----:B------:R-:W-:Y:S02]  /*8340*/  SEL R0, R0, RZ, P1 ;  /* 0x000000ff00007207 */ /* 0x000fe40000800000 */
[----:B------:R-:W-:Y:S01]  /*8350*/  LOP3.LUT R5, R8, R5, RZ, 0x3c, !PT ;  /* 0x0000000508057212 */ /* 0x000fe200078e3cff */
[----:B0-----:R-:W-:Y:S06]  /*8360*/  @!P0 BRA `(.L_x_179) ;  /* 0x0000000000c88947 */ /* 0x001fec0003800000 */
.L_x_190:
[----:B------:R-:W-:Y:S01]  /*8370*/  IMAD R3, R0, 0x8, R3 ;  /* 0x0000000800037824 */ /* 0x000fe200078e0203 */
[----:B------:R-:W-:-:S07]  /*8380*/  SHF.L.U32 R0, R5, 0x1f, RZ ;  /* 0x0000001f05007819 */ /* 0x000fce00000006ff */
.L_x_180:
[----:B-1----:R1:W2:Y:S02]  /*8390*/  SYNCS.PHASECHK.TRANS64.TRYWAIT P0, [R3+URZ], R0 ;  /* 0x00000000030075a7 */ /* 0x0022a4000800017f */
[----:B--2---:R-:W-:Y:S05]  /*83a0*/  @!P0 NANOSLEEP.SYNCS 0x989680 ;  /* 0x009896800000895d */ /* 0x004fea0003900000 */
[----:B------:R-:W2:Y:S02]  /*83b0*/  @!P0 SYNCS.PHASECHK.TRANS64 P0, [R3+URZ], R0 ;  /* 0x00000000030085a7 */ /* 0x000ea4000800007f */
[----:B--2---:R-:W-:Y:S05]  /*83c0*/  @!P0 BRA `(.L_x_180) ;  /* 0xfffffffc00f08947 */ /* 0x004fea000383ffff */
.L_x_177:
[----:B------:R-:W-:Y:S05]  /*83d0*/  BSYNC B0 ;  /* 0x0000000000007941 */ /* 0x000fea0003800000 */
.L_x_176:
[----:B------:R-:W-:Y:S05]  /*83e0*/  EXIT ;  /* 0x000000000000794d */ /* 0x000fea0003800000 */
.L_x_14:
[----:B0-----:R0:W1:Y:S02]  /*83f0*/  SYNCS.PHASECHK.TRANS64.TRYWAIT P0, [R95+URZ+-0x8], R0 ;  /* 0xfffff8005f0075a7 */ /* 0x001064000800017f */
[----:B-1----:R-:W-:Y:S05]  /*8400*/  @!P0 NANOSLEEP.SYNCS 0x989680 ;  /* 0x009896800000895d */ /* 0x002fea0003900000 */
[----:B------:R-:W1:Y:S02]  /*8410*/  @!P0 SYNCS.PHASECHK.TRANS64 P0, [R95+URZ+-0x8], R0 ;  /* 0xfffff8005f0085a7 */ /* 0x000e64000800007f */
[----:B-1----:R-:W-:Y:S05]  /*8420*/  @!P0 BRA `(.L_x_14) ;  /* 0xfffffffc00f08947 */ /* 0x002fea000383ffff */
[----:B------:R-:W-:Y:S05]  /*8430*/  BRA `(.L_x_181) ;  /* 0xffffff9000787947 */ /* 0x000fea000383ffff */
.L_x_19:
[----:B-1----:R1:W2:Y:S02]  /*8440*/  SYNCS.PHASECHK.TRANS64.TRYWAIT P1, [R3+URZ], R0 ;  /* 0x00000000030075a7 */ /* 0x0022a4000802017f */
[----:B--2---:R-:W-:Y:S05]  /*8450*/  @!P1 NANOSLEEP.SYNCS 0x989680 ;  /* 0x009896800000995d */ /* 0x004fea0003900000 */
[----:B------:R-:W2:Y:S02]  /*8460*/  @!P1 SYNCS.PHASECHK.TRANS64 P1, [R3+URZ], R0 ;  /* 0x00000000030095a7 */ /* 0x000ea4000802007f */
[----:B--2---:R-:W-:Y:S05]  /*8470*/  @!P1 BRA `(.L_x_19) ;  /* 0xfffffffc00f09947 */ /* 0x004fea000383ffff */
[----:B------:R-:W-:Y:S05]  /*8480*/  BRA `(.L_x_18) ;  /* 0xffffff9000f07947 */ /* 0x000fea000383ffff */
.L_x_24:
[----:B-1----:R-:W-:-:S04]  /*8490*/  IMAD.U32 R4, RZ, RZ, UR4 ;  /* 0x00000004ff047e24 */ /* 0x002fc8000f8e00ff */
[----:B------:R1:W2:Y:S03]  /*84a0*/  SYNCS.PHASECHK.TRANS64.TRYWAIT P1, [R4+URZ], R3 ;  /* 0x00000003040075a7 */ /* 0x0002a6000802017f */
[----:B--2---:R-:W-:Y:S05]  /*84b0*/  @!P1 NANOSLEEP.SYNCS 0x989680 ;  /* 0x009896800000995d */ /* 0x004fea0003900000 */
[----:B------:R-:W2:Y:S02]  /*84c0*/  @!P1 SYNCS.PHASECHK.TRANS64 P1, [R4+URZ], R3 ;  /* 0x00000003040095a7 */ /* 0x000ea4000802007f */
[----:B--2---:R-:W-:Y:S05]  /*84d0*/  @!P1 BRA `(.L_x_24) ;  /* 0xfffffffc00ec9947 */ /* 0x004fea000383ffff */
[----:B------:R-:W-:Y:S05]  /*84e0*/  BRA `(.L_x_23) ;  /* 0xffffff9c00107947 */ /* 0x000fea000383ffff */
.L_x_30:
[----:B0-----:R0:W1:Y:S02]  /*84f0*/  SYNCS.PHASECHK.TRANS64.TRYWAIT P0, [R95+URZ+0x8], R0 ;  /* 0x000008005f0075a7 */ /* 0x001064000800017f */
[----:B-1----:R-:W-:Y:S05]  /*8500*/  @!P0 NANOSLEEP.SYNCS 0x989680 ;  /* 0x009896800000895d */ /* 0x002fea0003900000 */
[----:B------:R-:W1:Y:S02]  /*8510*/  @!P0 SYNCS.PHASECHK.TRANS64 P0, [R95+URZ+0x8], R0 ;  /* 0x000008005f0085a7 */ /* 0x000e64000800007f */
[----:B-1----:R-:W-:Y:S05]  /*8520*/  @!P0 BRA `(.L_x_30) ;  /* 0xfffffffc00f08947 */ /* 0x002fea000383ffff */
[----:B------:R-:W-:Y:S05]  /*8530*/  BRA `(.L_x_182) ;  /* 0xffffffa400687947 */ /* 0x000fea000383ffff */
.L_x_163:
[----:B------:R-:W-:Y:S01]  /*8540*/  BSSY B1, `(.L_x_183) ;  /* 0x0000006000017945 */ /* 0x000fe20003800000 */
[----:B------:R-:W-:-:S07]  /*8550*/  IMAD.MOV.U32 R15, RZ, RZ, -0x1 ;  /* 0xffffffffff0f7424 */ /* 0x000fce00078e00ff */
[----:B------:R-:W-:Y:S05]  /*8560*/  WARPSYNC.COLLECTIVE R15, `(.L_x_184) ;  /* 0x000000000f0c7348 */ /* 0x000fea0003c00000 */
[----:B------:R-:W-:Y:S02]  /*8570*/  ELECT P6, UR62, PT ;  /* 0x00000000003e782f */ /* 0x000fe400038c0000 */
[----:B------:R-:W-:Y:S01]  /*8580*/  MOV R14, UR62 ;  /* 0x0000003e000e7c02 */ /* 0x000fe20008000f00 */
[----:B------:R-:W-:Y:S10]  /*8590*/  ENDCOLLECTIVE ;  /* 0x000000000000791b */ /* 0x000ff40003800000 */
.L_x_184:
[----:B------:R-:W-:Y:S05]  /*85a0*/  BSYNC B1 ;  /* 0x0000000000017941 */ /* 0x000fea0003800000 */
.L_x_183:
[----:B------:R-:W-:Y:S05]  /*85b0*/  BRA `(.L_x_185) ;  /* 0xffffffec00c47947 */ /* 0x000fea000383ffff */
.L_x_166:
[----:B-1----:R1:W2:Y:S02]  /*85c0*/  SYNCS.PHASECHK.TRANS64.TRYWAIT P1, [R7+URZ+0x10], R4 ;  /* 0x00001004070075a7 */ /* 0x0022a4000802017f */
[----:B--2---:R-:W-:Y:S05]  /*85d0*/  @!P1 NANOSLEEP.SYNCS 0x989680 ;  /* 0x009896800000995d */ /* 0x004fea0003900000 */
[----:B------:R-:W2:Y:S02]  /*85e0*/  @!P1 SYNCS.PHASECHK.TRANS64 P1, [R7+URZ+0x10], R4 ;  /* 0x00001004070095a7 */ /* 0x000ea4000802007f */
[----:B--2---:R-:W-:Y:S05]  /*85f0*/  @!P1 BRA `(.L_x_166) ;  /* 0xfffffffc00f09947 */ /* 0x004fea000383ffff */
[----:B------:R-:W-:Y:S05]  /*8600*/  BRA `(.L_x_186) ;  /* 0xffffffec00f87947 */ /* 0x000fea000383ffff */
.L_x_175:
[----:B------:R-:W-:Y:S01]  /*8610*/  BSSY B0, `(.L_x_187) ;  /* 0x0000006000007945 */ /* 0x000fe20003800000 */
[----:B------:R-:W-:-:S07]  /*8620*/  IMAD.MOV.U32 R15, RZ, RZ, -0x1 ;  /* 0xffffffffff0f7424 */ /* 0x000fce00078e00ff */
[----:B------:R-:W-:Y:S05]  /*8630*/  WARPSYNC.COLLECTIVE R15, `(.L_x_188) ;  /* 0x000000000f0c7348 */ /* 0x000fea0003c00000 */
[----:B------:R-:W-:Y:S02]  /*8640*/  ELECT P6, UR62, PT ;  /* 0x00000000003e782f */ /* 0x000fe400038c0000 */
[----:B------:R-:W-:Y:S01]  /*8650*/  MOV R14, UR62 ;  /* 0x0000003e000e7c02 */ /* 0x000fe20008000f00 */
[----:B------:R-:W-:Y:S10]  /*8660*/  ENDCOLLECTIVE ;  /* 0x000000000000791b */ /* 0x000ff40003800000 */
.L_x_188:
[----:B------:R-:W-:Y:S05]  /*8670*/  BSYNC B0 ;  /* 0x0000000000007941 */ /* 0x000fea0003800000 */
.L_x_187:
[----:B------:R-:W-:Y:S05]  /*8680*/  BRA `(.L_x_189) ;  /* 0xfffffff800e87947 */ /* 0x000fea000383ffff */
.L_x_179:
[----:B0-----:R0:W1:Y:S02]  /*8690*/  SYNCS.PHASECHK.TRANS64.TRYWAIT P0, [R7+URZ], R2 ;  /* 0x00000002070075a7 */ /* 0x001064000800017f */
[----:B-1----:R-:W-:Y:S05]  /*86a0*/  @!P0 NANOSLEEP.SYNCS 0x989680 ;  /* 0x009896800000895d */ /* 0x002fea0003900000 */
[----:B------:R-:W1:Y:S02]  /*86b0*/  @!P0 SYNCS.PHASECHK.TRANS64 P0, [R7+URZ], R2 ;  /* 0x00000002070085a7 */ /* 0x000e64000800007f */
[----:B-1----:R-:W-:Y:S05]  /*86c0*/  @!P0 BRA `(.L_x_179) ;  /* 0xfffffffc00f08947 */ /* 0x002fea000383ffff */
[----:B------:R-:W-:Y:S05]  /*86d0*/  BRA `(.L_x_190) ;  /* 0xfffffffc00247947 */ /* 0x000fea000383ffff */
.L_x_191:
[----:B------:R-:W-:-:S00]  /*86e0*/  BRA `(.L_x_191) ;  /* 0xfffffffc00fc7947 */ /* 0x000fc0000383ffff */
[----:B------:R-:W-:-:S00]  /*86f0*/  NOP ;  /* 0x0000000000007918 */ /* 0x000fc00000000000 */
        /* <DEDUP_REMOVED lines=8> */
.L_x_192:


//--------------------- .nv.global.init           --------------------------
	.section	.nv.global.init,"aw",@progbits
.nv.global.init:
	.type		$str$22,@object
	.size		$str$22,($str$23 - $str$22)
$str$22:
        /*0000*/ 	.byte	0x6b, 0x5f, 0x74, 0x69, 0x6c, 0x65, 0x5f, 0x63, 0x6f, 0x75, 0x6e, 0x74, 0x20, 0x3e, 0x3d, 0x20
        /*0010*/ 	.byte	0x31, 0x00
	.type		$str$23,@object
	.size		$str$23,(__unnamed_1 - $str$23)
$str$23:
        /*0012*/ 	.byte	0x2f, 0x74, 0x6d, 0x70, 0x2f, 0x63, 0x75, 0x74, 0x6c, 0x61, 0x73, 0x73, 0x5f, 0x73, 0x77, 0x65
        /*0022*/ 	.byte	0x65, 0x70, 0x5f, 0x73, 0x72, 0x63, 0x2f, 0x69, 0x6e, 0x63, 0x6c, 0x75, 0x64, 0x65, 0x2f, 0x63
        /*0032*/ 	.byte	0x75, 0x74, 0x6c, 0x61, 0x73, 0x73, 0x2f, 0x67, 0x65, 0x6d, 0x6d, 0x2f, 0x63, 0x6f, 0x6c, 0x6c
        /*0042*/ 	.byte	0x65, 0x63, 0x74, 0x69, 0x76, 0x65, 0x2f, 0x73, 0x6d, 0x39, 0x30, 0x5f, 0x6d, 0x6d, 0x61, 0x5f
        /*0052*/ 	.byte	0x74, 0x6d, 0x61, 0x5f, 0x67, 0x6d, 0x6d, 0x61, 0x5f, 0x73, 0x73, 0x5f, 0x77, 0x61, 0x72, 0x70
        /*0062*/ 	.byte	0x73, 0x70, 0x65, 0x63, 0x69, 0x61, 0x6c, 0x69, 0x7a, 0x65, 0x64, 0x2e, 0x68, 0x70, 0x70, 0x00
	.type		__unnamed_1,@object
	.size		__unnamed_1,(.L_0 - __unnamed_1)
__unnamed_1:
        /*0072*/ 	.byte	0x76, 0x6f, 0x69, 0x64, 0x20, 0x63, 0x75, 0x74, 0x6c, 0x61, 0x73, 0x73, 0x3a, 0x3a, 0x67, 0x65
        /* <DEDUP_REMOVED lines=179> */
        /*0bb2*/ 	.byte	0x65, 0x6e, 0x74, 0x69, 0x74, 0x79, 0x5d, 0x00
.L_0:


//--------------------- .nv.shared._ZN7cutlass13device_kernelINS_4gemm6kernel13GemmUniversalIN4cute5tupleIJiiiiEEENS1_10collective13CollectiveMmaINS1_34MainloopSm90TmaGmmaWarpSpecializedILi2ENS5_IJNS4_1CILi1EEESB_SB_EEENS1_32KernelTmaWarpSpecializedPingpongEEENS5_IJNSA_ILi64EEENSA_ILi128EEENSA_ILi256EEEEEENS_6half_tENS5_IJlSB_lEEESJ_SK_NS4_8TiledMMAINS4_8MMA_AtomIJNS4_4SM904GMMA26MMA_64x128x16_F32F16F16_SSILNSO_5MajorE0ELSQ_0ELNSO_7ScaleInE1ELSR_1EEEEEENS4_6LayoutISC_NS5_IJNSA_ILi0EEESV_SV_EEEEENS5_IJNS4_10UnderscoreESY_SY_EEEEENS4_13SM90_TMA_LOADENS4_14ComposedLayoutINS4_7SwizzleILi3ELi4ELi3EEENS4_18smem_ptr_flag_bitsILi16EEENSU_INS5_IJNSA_ILi8EEESF_EEENS5_IJSF_SB_EEEEEEEvNS4_8identityES11_S1B_vS1C_EENS_8epilogue10collective6detail29Sm90TmaWarpSpecializedAdapterINS1F_15DefaultEpilogueISJ_SK_SK_NS1E_6thread17LinearCombinationISJ_Li1EffLNS1J_9ScaleType4KindE0ELNS_15FloatRoundStyleE2ESJ_EENS1_15EpilogueDefaultEEEEEvvEEEEvNT_6ParamsE --------------------------
	.section	.nv.shared._ZN7cutlass13device_kernelINS_4gemm6kernel13GemmUniversalIN4cute5tupleIJiiiiEEENS1_10collective13CollectiveMmaINS1_34MainloopSm90TmaGmmaWarpSpecializedILi2ENS5_IJNS4_1CILi1EEESB_SB_EEENS1_32KernelTmaWarpSpecializedPingpongEEENS5_IJNSA_ILi64EEENSA_ILi128EEENSA_ILi256EEEEEENS_6half_tENS5_IJlSB_lEEESJ_SK_NS4_8TiledMMAINS4_8MMA_AtomIJNS4_4SM904GMMA26MMA_64x128x16_F32F16F16_SSILNSO_5MajorE0ELSQ_0ELNSO_7ScaleInE1ELSR_1EEEEEENS4_6LayoutISC_NS5_IJNSA_ILi0EEESV_SV_EEEEENS5_IJNS4_10UnderscoreESY_SY_EEEEENS4_13SM90_TMA_LOADENS4_14ComposedLayoutINS4_7SwizzleILi3ELi4ELi3EEENS4_18smem_ptr_flag_bitsILi16EEENSU_INS5_IJNSA_ILi8EEESF_EEENS5_IJSF_SB_EEEEEEEvNS4_8identityES11_S1B_vS1C_EENS_8epilogue10collective6detail29Sm90TmaWarpSpecializedAdapterINS1F_15DefaultEpilogueISJ_SK_SK_NS1E_6thread17LinearCombinationISJ_Li1EffLNS1J_9ScaleType4KindE0ELNS_15FloatRoundStyleE2ESJ_EENS1_15EpilogueDefaultEEEEEvvEEEEvNT_6ParamsE,"aw",@nobits
	.sectionflags	@""
	.align	16
	.zero		1024


//--------------------- .nv.shared.reserved.0     --------------------------
	.section	.nv.shared.reserved.0,"aw",@nobits
	.weak		__nv_reservedSMEM_offset_0_alias
	.size		__nv_reservedSMEM_offset_0_alias, 0, 0
	.other		__nv_reservedSMEM_offset_0_alias,@"STO_CUDA_RESERVED_SHARED STV_DEFAULT"
__nv_reservedSMEM_offset_0_alias:
	.zero		0


//--------------------- .nv.global                --------------------------
	.section	.nv.global,"aw",@nobits
.nv.global:
	.type		_ZN39_INTERNAL_60d65123_4_k_cu_c0d51640_36484cute1_E,@object
	.size		_ZN39_INTERNAL_60d65123_4_k_cu_c0d51640_36484cute1_E,(_ZN39_INTERNAL_60d65123_4_k_cu_c0d51640_36484cuda3std3__45__cpo6cbeginE - _ZN39_INTERNAL_60d65123_4_k_cu_c0d51640_36484cute1_E)
_ZN39_INTERNAL_60d65123_4_k_cu_c0d51640_36484cute1_E:
	.zero		1
	.type		_ZN39_INTERNAL_60d65123_4_k_cu_c0d51640_36484cuda3std3__45__cpo6cbeginE,@object
	.size		_ZN39_INTERNAL_60d65123_4_k_cu_c0d51640_36484cuda3std3__45__cpo6cbeginE,(_ZN39_INTERNAL_60d65123_4_k_cu_c0d51640_36484cuda3std3__48in_placeE - _ZN39_INTERNAL_60d65123_4_k_cu_c0d51640_36484cuda3std3__45__cpo6cbeginE)
_ZN39_INTERNAL_60d65123_4_k_cu_c0d51640_36484cuda3std3__45__cpo6cbeginE:
	.zero		1
	.type		_ZN39_INTERNAL_60d65123_4_k_cu_c0d51640_36484cuda3std3__48in_placeE,@object
	.size		_ZN39_INTERNAL_60d65123_4_k_cu_c0d51640_36484cuda3std3__48in_placeE,(_ZN39_INTERNAL_60d65123_4_k_cu_c0d51640_36484cuda3std6ranges3__45__cpo9iter_moveE - _ZN39_INTERNAL_60d65123_4_k_cu_c0d51640_36484cuda3std3__48in_placeE)
_ZN39_INTERNAL_60d65123_4_k_cu_c0d51640_36484cuda3std3__48in_placeE:
	.zero		1
	.type		_ZN39_INTERNAL_60d65123_4_k_cu_c0d51640_36484cuda3std6ranges3__45__cpo9iter_moveE,@object
	.size		_ZN39_INTERNAL_60d65123_4_k_cu_c0d51640_36484cuda3std6ranges3__45__cpo9iter_moveE,(_ZN39_INTERNAL_60d65123_4_k_cu_c0d51640_36484cuda3std3__45__cpo5beginE - _ZN39_INTERNAL_60d65123_4_k_cu_c0d51640_36484cuda3std6ranges3__45__cpo9iter_moveE)
_ZN39_INTERNAL_60d65123_4_k_cu_c0d51640_36484cuda3std6ranges3__45__cpo9iter_moveE:
	.zero		1
	.type		_ZN39_INTERNAL_60d65123_4_k_cu_c0d51640_36484cuda3std3__45__cpo5beginE,@object
	.size		_ZN39_INTERNAL_60d65123_4_k_cu_c0d51640_36484cuda3std3__45__cpo5beginE,(_ZN39_INTERNAL_60d65123_4_k_cu_c0d51640_36484cuda3std3__441_GLOBAL__N__60d65123_4_k_cu_c0d51640_36486ignoreE - _ZN39_INTERNAL_60d65123_4_k_cu_c0d51640_36484cuda3std3__45__cpo5beginE)
_ZN39_INTERNAL_60d65123_4_k_cu_c0d51640_36484cuda3std3__45__cpo5beginE:
	.zero		1
	.type		_ZN39_INTERNAL_60d65123_4_k_cu_c0d51640_36484cuda3std3__441_GLOBAL__N__60d65123_4_k_cu_c0d51640_36486ignoreE,@object
	.size		_ZN39_INTERNAL_60d65123_4_k_cu_c0d51640_36484cuda3std3__441_GLOBAL__N__60d65123_4_k_cu_c0d51640_36486ignoreE,(_ZN39_INTERNAL_60d65123_4_k_cu_c0d51640_36484cute7productE - _ZN39_INTERNAL_60d65123_4_k_cu_c0d51640_36484cuda3std3__441_GLOBAL__N__60d65123_4_k_cu_c0d51640_36486ignoreE)
_ZN39_INTERNAL_60d65123_4_k_cu_c0d51640_36484cuda3std3__441_GLOBAL__N__60d65123_4_k_cu_c0d51640_36486ignoreE:
	.zero		1
	.type		_ZN39_INTERNAL_60d65123_4_k_cu_c0d51640_36484cute7productE,@object
	.size		_ZN39_INTERNAL_60d65123_4_k_cu_c0d51640_36484cute7productE,(_ZN39_INTERNAL_60d65123_4_k_cu_c0d51640_36484cuda3std3__45__cpo3endE - _ZN39_INTERNAL_60d65123_4_k_cu_c0d51640_36484cute7productE)
_ZN39_INTERNAL_60d65123_4_k_cu_c0d51640_36484cute7productE:
	.zero		1
	.type		_ZN39_INTERNAL_60d65123_4_k_cu_c0d51640_36484cuda3std3__45__cpo3endE,@object
	.size		_ZN39_INTERNAL_60d65123_4_k_cu_c0d51640_36484cuda3std3__45__cpo3endE,(_ZN39_INTERNAL_60d65123_4_k_cu_c0d51640_36484cuda3std3__419piecewise_constructE - _ZN39_INTERNAL_60d65123_4_k_cu_c0d51640_36484cuda3std3__45__cpo3endE)
_ZN39_INTERNAL_60d65123_4_k_cu_c0d51640_36484cuda3std3__45__cpo3endE:
	.zero		1
	.type		_ZN39_INTERNAL_60d65123_4_k_cu_c0d51640_36484cuda3std3__419piecewise_constructE,@object
	.size		_ZN39_INTERNAL_60d65123_4_k_cu_c0d51640_36484cuda3std3__419piecewise_constructE,(_ZN39_INTERNAL_60d65123_4_k_cu_c0d51640_36484cuda3std3__45__cpo4cendE - _ZN39_INTERNAL_60d65123_4_k_cu_c0d51640_36484cuda3std3__419piecewise_constructE)
_ZN39_INTERNAL_60d65123_4_k_cu_c0d51640_36484cuda3std3__419piecewise_constructE:
	.zero		1
	.type		_ZN39_INTERNAL_60d65123_4_k_cu_c0d51640_36484cuda3std3__45__cpo4cendE,@object
	.size		_ZN39_INTERNAL_60d65123_4_k_cu_c0d51640_36484cuda3std3__45__cpo4cendE,(_ZN39_INTERNAL_60d65123_4_k_cu_c0d51640_36484cuda3std6ranges3__45__cpo4swapE - _ZN39_INTERNAL_60d65123_4_k_cu_c0d51640_36484cuda3std3__45__cpo4cendE)
_ZN39_INTERNAL_60d65123_4_k_cu_c0d51640_36484cuda3std3__45__cpo4cendE:
	.zero		1
	.type		_ZN39_INTERNAL_60d65123_4_k_cu_c0d51640_36484cuda3std6ranges3__45__cpo4swapE,@object
	.size		_ZN39_INTERNAL_60d65123_4_k_cu_c0d51640_36484cuda3std6ranges3__45__cpo4swapE,(.L_8 - _ZN39_INTERNAL_60d65123_4_k_cu_c0d51640_36484cuda3std6ranges3__45__cpo4swapE)
_ZN39_INTERNAL_60d65123_4_k_cu_c0d51640_36484cuda3std6ranges3__45__cpo4swapE:
	.zero		1
.L_8:


//--------------------- .nv.constant0._ZN7cutlass13device_kernelINS_4gemm6kernel13GemmUniversalIN4cute5tupleIJiiiiEEENS1_10collective13CollectiveMmaINS1_34MainloopSm90TmaGmmaWarpSpecializedILi2ENS5_IJNS4_1CILi1EEESB_SB_EEENS1_32KernelTmaWarpSpecializedPingpongEEENS5_IJNSA_ILi64EEENSA_ILi128EEENSA_ILi256EEEEEENS_6half_tENS5_IJlSB_lEEESJ_SK_NS4_8TiledMMAINS4_8MMA_AtomIJNS4_4SM904GMMA26MMA_64x128x16_F32F16F16_SSILNSO_5MajorE0ELSQ_0ELNSO_7ScaleInE1ELSR_1EEEEEENS4_6LayoutISC_NS5_IJNSA_ILi0EEESV_SV_EEEEENS5_IJNS4_10UnderscoreESY_SY_EEEEENS4_13SM90_TMA_LOADENS4_14ComposedLayoutINS4_7SwizzleILi3ELi4ELi3EEENS4_18smem_ptr_flag_bitsILi16EEENSU_INS5_IJNSA_ILi8EEESF_EEENS5_IJSF_SB_EEEEEEEvNS4_8identityES11_S1B_vS1C_EENS_8epilogue10collective6detail29Sm90TmaWarpSpecializedAdapterINS1F_15DefaultEpilogueISJ_SK_SK_NS1E_6thread17LinearCombinationISJ_Li1EffLNS1J_9ScaleType4KindE0ELNS_15FloatRoundStyleE2ESJ_EENS1_15EpilogueDefaultEEEEEvvEEEEvNT_6ParamsE --------------------------
	.section	.nv.constant0._ZN7cutlass13device_kernelINS_4gemm6kernel13GemmUniversalIN4cute5tupleIJiiiiEEENS1_10collective13CollectiveMmaINS1_34MainloopSm90TmaGmmaWarpSpecializedILi2ENS5_IJNS4_1CILi1EEESB_SB_EEENS1_32KernelTmaWarpSpecializedPingpongEEENS5_IJNSA_ILi64EEENSA_ILi128EEENSA_ILi256EEEEEENS_6half_tENS5_IJlSB_lEEESJ_SK_NS4_8TiledMMAINS4_8MMA_AtomIJNS4_4SM904GMMA26MMA_64x128x16_F32F16F16_SSILNSO_5MajorE0ELSQ_0ELNSO_7ScaleInE1ELSR_1EEEEEENS4_6LayoutISC_NS5_IJNSA_ILi0EEESV_SV_EEEEENS5_IJNS4_10UnderscoreESY_SY_EEEEENS4_13SM90_TMA_LOADENS4_14ComposedLayoutINS4_7SwizzleILi3ELi4ELi3EEENS4_18smem_ptr_flag_bitsILi16EEENSU_INS5_IJNSA_ILi8EEESF_EEENS5_IJSF_SB_EEEEEEEvNS4_8identityES11_S1B_vS1C_EENS_8epilogue10collective6detail29Sm90TmaWarpSpecializedAdapterINS1F_15DefaultEpilogueISJ_SK_SK_NS1E_6thread17LinearCombinationISJ_Li1EffLNS1J_9ScaleType4KindE0ELNS_15FloatRoundStyleE2ESJ_EENS1_15EpilogueDefaultEEEEEvvEEEEvNT_6ParamsE,"a",@progbits
	.sectionflags	@""
	.align	4
.nv.constant0._ZN7cutlass13device_kernelINS_4gemm6kernel13GemmUniversalIN4cute5tupleIJiiiiEEENS1_10collective13CollectiveMmaINS1_34MainloopSm90TmaGmmaWarpSpecializedILi2ENS5_IJNS4_1CILi1EEESB_SB_EEENS1_32KernelTmaWarpSpecializedPingpongEEENS5_IJNSA_ILi64EEENSA_ILi128EEENSA_ILi256EEEEEENS_6half_tENS5_IJlSB_lEEESJ_SK_NS4_8TiledMMAINS4_8MMA_AtomIJNS4_4SM904GMMA26MMA_64x128x16_F32F16F16_SSILNSO_5MajorE0ELSQ_0ELNSO_7ScaleInE1ELSR_1EEEEEENS4_6LayoutISC_NS5_IJNSA_ILi0EEESV_SV_EEEEENS5_IJNS4_10UnderscoreESY_SY_EEEEENS4_13SM90_TMA_LOADENS4_14ComposedLayoutINS4_7SwizzleILi3ELi4ELi3EEENS4_18smem_ptr_flag_bitsILi16EEENSU_INS5_IJNSA_ILi8EEESF_EEENS5_IJSF_SB_EEEEEEEvNS4_8identityES11_S1B_vS1C_EENS_8epilogue10collective6detail29Sm90TmaWarpSpecializedAdapterINS1F_15DefaultEpilogueISJ_SK_SK_NS1E_6thread17LinearCombinationISJ_Li1EffLNS1J_9ScaleType4KindE0ELNS_15FloatRoundStyleE2ESJ_EENS1_15EpilogueDefaultEEEEEvvEEEEvNT_6ParamsE:
	.zero		1664


//--------------------- SYMBOLS --------------------------

	.type		.nv.reservedSmem.offset0,@object
	.size		.nv.reservedSmem.offset0,0x4
	.type		__assertfail,@function
